//
// Generated by NVIDIA NVVM Compiler
//
// Compiler Build ID: CL-36424714
// Cuda compilation tools, release 13.0, V13.0.88
// Based on NVVM 20.0.0
//

.version 9.0
.target sm_100
.address_size 64

	// .globl	_Z12matmul_naivePfS_S_i
// _ZZ13matmul_sharedPfS_S_iE6tile_A has been demoted
// _ZZ13matmul_sharedPfS_S_iE6tile_B has been demoted

.visible .entry _Z12matmul_naivePfS_S_i(
	.param .u64 .ptr .align 1 _Z12matmul_naivePfS_S_i_param_0,
	.param .u64 .ptr .align 1 _Z12matmul_naivePfS_S_i_param_1,
	.param .u64 .ptr .align 1 _Z12matmul_naivePfS_S_i_param_2,
	.param .u32 _Z12matmul_naivePfS_S_i_param_3
)
{
	.reg .pred 	%p<10>;
	.reg .b32 	%r<40>;
	.reg .b32 	%f<67>;
	.reg .b64 	%rd<67>;

	ld.param.u64 	%rd14, [_Z12matmul_naivePfS_S_i_param_0];
	ld.param.u64 	%rd15, [_Z12matmul_naivePfS_S_i_param_1];
	ld.param.u32 	%r18, [_Z12matmul_naivePfS_S_i_param_3];
	cvta.to.global.u64 	%rd1, %rd15;
	cvta.to.global.u64 	%rd2, %rd14;
	mov.u32 	%r19, %ctaid.y;
	mov.u32 	%r20, %ntid.y;
	mov.u32 	%r21, %tid.y;
	mad.lo.s32 	%r1, %r19, %r20, %r21;
	mov.u32 	%r22, %ctaid.x;
	mov.u32 	%r23, %ntid.x;
	mov.u32 	%r24, %tid.x;
	mad.lo.s32 	%r2, %r22, %r23, %r24;
	max.s32 	%r25, %r1, %r2;
	setp.ge.s32 	%p1, %r25, %r18;
	@%p1 bra 	$L__BB0_13;
	mul.lo.s32 	%r3, %r18, %r1;
	and.b32  	%r4, %r18, 7;
	setp.lt.u32 	%p2, %r18, 8;
	mov.f32 	%f66, 0f00000000;
	mov.b32 	%r38, 0;
	@%p2 bra 	$L__BB0_4;
	and.b32  	%r38, %r18, 2147483640;
	neg.s32 	%r36, %r38;
	mul.wide.s32 	%rd16, %r18, 4;
	add.s64 	%rd3, %rd1, %rd16;
	shl.b32 	%r7, %r18, 3;
	mul.wide.s32 	%rd17, %r18, 8;
	add.s64 	%rd4, %rd1, %rd17;
	mul.wide.s32 	%rd18, %r18, 12;
	add.s64 	%rd5, %rd1, %rd18;
	mul.wide.s32 	%rd19, %r18, 16;
	add.s64 	%rd6, %rd1, %rd19;
	mul.wide.s32 	%rd20, %r18, 20;
	add.s64 	%rd7, %rd1, %rd20;
	mul.wide.s32 	%rd21, %r18, 24;
	add.s64 	%rd8, %rd1, %rd21;
	mul.wide.s32 	%rd22, %r18, 28;
	add.s64 	%rd9, %rd1, %rd22;
	mul.wide.u32 	%rd23, %r3, 4;
	add.s64 	%rd24, %rd23, %rd2;
	add.s64 	%rd66, %rd24, 16;
	mov.f32 	%f66, 0f00000000;
	mov.u32 	%r35, %r2;
$L__BB0_3:
	.pragma "nounroll";
	mul.wide.s32 	%rd25, %r35, 4;
	add.s64 	%rd26, %rd3, %rd25;
	add.s64 	%rd27, %rd4, %rd25;
	add.s64 	%rd28, %rd5, %rd25;
	add.s64 	%rd29, %rd6, %rd25;
	add.s64 	%rd30, %rd7, %rd25;
	add.s64 	%rd31, %rd8, %rd25;
	add.s64 	%rd32, %rd9, %rd25;
	add.s64 	%rd33, %rd1, %rd25;
	ld.global.f32 	%f16, [%rd66+-16];
	ld.global.f32 	%f17, [%rd33];
	fma.rn.f32 	%f18, %f16, %f17, %f66;
	ld.global.f32 	%f19, [%rd66+-12];
	ld.global.f32 	%f20, [%rd26];
	fma.rn.f32 	%f21, %f19, %f20, %f18;
	ld.global.f32 	%f22, [%rd66+-8];
	ld.global.f32 	%f23, [%rd27];
	fma.rn.f32 	%f24, %f22, %f23, %f21;
	ld.global.f32 	%f25, [%rd66+-4];
	ld.global.f32 	%f26, [%rd28];
	fma.rn.f32 	%f27, %f25, %f26, %f24;
	ld.global.f32 	%f28, [%rd66];
	ld.global.f32 	%f29, [%rd29];
	fma.rn.f32 	%f30, %f28, %f29, %f27;
	ld.global.f32 	%f31, [%rd66+4];
	ld.global.f32 	%f32, [%rd30];
	fma.rn.f32 	%f33, %f31, %f32, %f30;
	ld.global.f32 	%f34, [%rd66+8];
	ld.global.f32 	%f35, [%rd31];
	fma.rn.f32 	%f36, %f34, %f35, %f33;
	ld.global.f32 	%f37, [%rd66+12];
	ld.global.f32 	%f38, [%rd32];
	fma.rn.f32 	%f66, %f37, %f38, %f36;
	add.s32 	%r36, %r36, 8;
	add.s32 	%r35, %r35, %r7;
	add.s64 	%rd66, %rd66, 32;
	setp.ne.s32 	%p3, %r36, 0;
	@%p3 bra 	$L__BB0_3;
$L__BB0_4:
	setp.eq.s32 	%p4, %r4, 0;
	@%p4 bra 	$L__BB0_12;
	and.b32  	%r13, %r18, 3;
	setp.lt.u32 	%p5, %r4, 4;
	@%p5 bra 	$L__BB0_7;
	add.s32 	%r27, %r38, %r3;
	mul.wide.u32 	%rd34, %r27, 4;
	add.s64 	%rd35, %rd2, %rd34;
	ld.global.f32 	%f40, [%rd35];
	mad.lo.s32 	%r28, %r38, %r18, %r2;
	mul.wide.s32 	%rd36, %r28, 4;
	add.s64 	%rd37, %rd1, %rd36;
	ld.global.f32 	%f41, [%rd37];
	fma.rn.f32 	%f42, %f40, %f41, %f66;
	cvt.u64.u32 	%rd38, %r3;
	cvt.u64.u32 	%rd39, %r38;
	add.s64 	%rd40, %rd39, %rd38;
	shl.b64 	%rd41, %rd40, 2;
	add.s64 	%rd42, %rd2, %rd41;
	ld.global.f32 	%f43, [%rd42+4];
	mul.wide.s32 	%rd43, %r18, 4;
	add.s64 	%rd44, %rd37, %rd43;
	ld.global.f32 	%f44, [%rd44];
	fma.rn.f32 	%f45, %f43, %f44, %f42;
	ld.global.f32 	%f46, [%rd42+8];
	add.s64 	%rd45, %rd44, %rd43;
	ld.global.f32 	%f47, [%rd45];
	fma.rn.f32 	%f48, %f46, %f47, %f45;
	ld.global.f32 	%f49, [%rd42+12];
	add.s64 	%rd46, %rd45, %rd43;
	ld.global.f32 	%f50, [%rd46];
	fma.rn.f32 	%f66, %f49, %f50, %f48;
	add.s32 	%r38, %r38, 4;
$L__BB0_7:
	setp.eq.s32 	%p6, %r13, 0;
	@%p6 bra 	$L__BB0_12;
	setp.eq.s32 	%p7, %r13, 1;
	@%p7 bra 	$L__BB0_10;
	add.s32 	%r29, %r38, %r3;
	mul.wide.u32 	%rd47, %r29, 4;
	add.s64 	%rd48, %rd2, %rd47;
	ld.global.f32 	%f52, [%rd48];
	mad.lo.s32 	%r30, %r38, %r18, %r2;
	mul.wide.s32 	%rd49, %r30, 4;
	add.s64 	%rd50, %rd1, %rd49;
	ld.global.f32 	%f53, [%rd50];
	fma.rn.f32 	%f54, %f52, %f53, %f66;
	cvt.u64.u32 	%rd51, %r3;
	cvt.u64.u32 	%rd52, %r38;
	add.s64 	%rd53, %rd52, %rd51;
	shl.b64 	%rd54, %rd53, 2;
	add.s64 	%rd55, %rd2, %rd54;
	ld.global.f32 	%f55, [%rd55+4];
	mul.wide.s32 	%rd56, %r18, 4;
	add.s64 	%rd57, %rd50, %rd56;
	ld.global.f32 	%f56, [%rd57];
	fma.rn.f32 	%f66, %f55, %f56, %f54;
	add.s32 	%r38, %r38, 2;
$L__BB0_10:
	and.b32  	%r31, %r18, 1;
	setp.eq.b32 	%p8, %r31, 1;
	not.pred 	%p9, %p8;
	@%p9 bra 	$L__BB0_12;
	add.s32 	%r32, %r38, %r3;
	mul.wide.u32 	%rd58, %r32, 4;
	add.s64 	%rd59, %rd2, %rd58;
	ld.global.f32 	%f57, [%rd59];
	mad.lo.s32 	%r33, %r38, %r18, %r2;
	mul.wide.s32 	%rd60, %r33, 4;
	add.s64 	%rd61, %rd1, %rd60;
	ld.global.f32 	%f58, [%rd61];
	fma.rn.f32 	%f66, %f57, %f58, %f66;
$L__BB0_12:
	ld.param.u64 	%rd65, [_Z12matmul_naivePfS_S_i_param_2];
	add.s32 	%r34, %r3, %r2;
	cvta.to.global.u64 	%rd62, %rd65;
	mul.wide.s32 	%rd63, %r34, 4;
	add.s64 	%rd64, %rd62, %rd63;
	st.global.f32 	[%rd64], %f66;
$L__BB0_13:
	ret;

}
	// .globl	_Z13matmul_sharedPfS_S_i
.visible .entry _Z13matmul_sharedPfS_S_i(
	.param .u64 .ptr .align 1 _Z13matmul_sharedPfS_S_i_param_0,
	.param .u64 .ptr .align 1 _Z13matmul_sharedPfS_S_i_param_1,
	.param .u64 .ptr .align 1 _Z13matmul_sharedPfS_S_i_param_2,
	.param .u32 _Z13matmul_sharedPfS_S_i_param_3
)
{
	.reg .pred 	%p<19>;
	.reg .b32 	%r<71>;
	.reg .b32 	%f<181>;
	.reg .b64 	%rd<21>;
	// demoted variable
	.shared .align 4 .b8 _ZZ13matmul_sharedPfS_S_iE6tile_A[1024];
	// demoted variable
	.shared .align 4 .b8 _ZZ13matmul_sharedPfS_S_iE6tile_B[1024];
	ld.param.u64 	%rd4, [_Z13matmul_sharedPfS_S_i_param_0];
	ld.param.u64 	%rd5, [_Z13matmul_sharedPfS_S_i_param_1];
	ld.param.u64 	%rd3, [_Z13matmul_sharedPfS_S_i_param_2];
	ld.param.u32 	%r33, [_Z13matmul_sharedPfS_S_i_param_3];
	cvta.to.global.u64 	%rd1, %rd5;
	cvta.to.global.u64 	%rd2, %rd4;
	mov.u32 	%r34, %ctaid.y;
	shl.b32 	%r35, %r34, 4;
	mov.u32 	%r1, %tid.y;
	add.s32 	%r2, %r35, %r1;
	mov.u32 	%r36, %ctaid.x;
	shl.b32 	%r3, %r36, 4;
	mov.u32 	%r4, %tid.x;
	add.s32 	%r5, %r3, %r4;
	shr.s32 	%r37, %r33, 31;
	shr.u32 	%r38, %r37, 28;
	add.s32 	%r39, %r33, %r38;
	shr.s32 	%r6, %r39, 4;
	setp.lt.s32 	%p1, %r33, 16;
	mov.f32 	%f180, 0f00000000;
	@%p1 bra 	$L__BB1_19;
	mul.lo.s32 	%r7, %r33, %r2;
	shl.b32 	%r41, %r1, 6;
	mov.u32 	%r42, _ZZ13matmul_sharedPfS_S_iE6tile_A;
	add.s32 	%r8, %r42, %r41;
	shl.b32 	%r43, %r4, 2;
	add.s32 	%r9, %r8, %r43;
	mov.u32 	%r44, _ZZ13matmul_sharedPfS_S_iE6tile_B;
	add.s32 	%r11, %r44, %r43;
	add.s32 	%r10, %r11, %r41;
	and.b32  	%r45, %r33, 2147483632;
	setp.eq.s32 	%p2, %r45, 16;
	mov.f32 	%f180, 0f00000000;
	mov.b32 	%r70, 0;
	@%p2 bra 	$L__BB1_13;
	and.b32  	%r46, %r6, 134217726;
	neg.s32 	%r69, %r46;
	add.s32 	%r47, %r1, 16;
	mad.lo.s32 	%r48, %r33, %r47, %r4;
	add.s32 	%r67, %r48, %r3;
	shl.b32 	%r14, %r33, 5;
	mad.lo.s32 	%r49, %r1, %r33, %r4;
	add.s32 	%r66, %r49, %r3;
	add.s32 	%r50, %r4, %r7;
	add.s32 	%r65, %r50, 16;
	mov.f32 	%f180, 0f00000000;
	mov.u32 	%r64, %r4;
	mov.u32 	%r68, %r1;
$L__BB1_3:
	max.u32 	%r51, %r2, %r64;
	setp.ge.u32 	%p3, %r51, %r33;
	mov.f32 	%f172, 0f00000000;
	@%p3 bra 	$L__BB1_5;
	add.s32 	%r52, %r65, -16;
	mul.wide.u32 	%rd6, %r52, 4;
	add.s64 	%rd7, %rd2, %rd6;
	ld.global.f32 	%f172, [%rd7];
$L__BB1_5:
	setp.ge.s32 	%p4, %r5, %r33;
	st.shared.f32 	[%r9], %f172;
	setp.ge.u32 	%p5, %r68, %r33;
	mov.f32 	%f173, 0f00000000;
	or.pred  	%p6, %p4, %p5;
	@%p6 bra 	$L__BB1_7;
	mul.wide.u32 	%rd8, %r66, 4;
	add.s64 	%rd9, %rd1, %rd8;
	ld.global.f32 	%f173, [%rd9];
$L__BB1_7:
	st.shared.f32 	[%r10], %f173;
	bar.sync 	0;
	ld.shared.f32 	%f27, [%r8];
	ld.shared.f32 	%f28, [%r11];
	fma.rn.f32 	%f29, %f27, %f28, %f180;
	ld.shared.f32 	%f30, [%r8+4];
	ld.shared.f32 	%f31, [%r11+64];
	fma.rn.f32 	%f32, %f30, %f31, %f29;
	ld.shared.f32 	%f33, [%r8+8];
	ld.shared.f32 	%f34, [%r11+128];
	fma.rn.f32 	%f35, %f33, %f34, %f32;
	ld.shared.f32 	%f36, [%r8+12];
	ld.shared.f32 	%f37, [%r11+192];
	fma.rn.f32 	%f38, %f36, %f37, %f35;
	ld.shared.f32 	%f39, [%r8+16];
	ld.shared.f32 	%f40, [%r11+256];
	fma.rn.f32 	%f41, %f39, %f40, %f38;
	ld.shared.f32 	%f42, [%r8+20];
	ld.shared.f32 	%f43, [%r11+320];
	fma.rn.f32 	%f44, %f42, %f43, %f41;
	ld.shared.f32 	%f45, [%r8+24];
	ld.shared.f32 	%f46, [%r11+384];
	fma.rn.f32 	%f47, %f45, %f46, %f44;
	ld.shared.f32 	%f48, [%r8+28];
	ld.shared.f32 	%f49, [%r11+448];
	fma.rn.f32 	%f50, %f48, %f49, %f47;
	ld.shared.f32 	%f51, [%r8+32];
	ld.shared.f32 	%f52, [%r11+512];
	fma.rn.f32 	%f53, %f51, %f52, %f50;
	ld.shared.f32 	%f54, [%r8+36];
	ld.shared.f32 	%f55, [%r11+576];
	fma.rn.f32 	%f56, %f54, %f55, %f53;
	ld.shared.f32 	%f57, [%r8+40];
	ld.shared.f32 	%f58, [%r11+640];
	fma.rn.f32 	%f59, %f57, %f58, %f56;
	ld.shared.f32 	%f60, [%r8+44];
	ld.shared.f32 	%f61, [%r11+704];
	fma.rn.f32 	%f62, %f60, %f61, %f59;
	ld.shared.f32 	%f63, [%r8+48];
	ld.shared.f32 	%f64, [%r11+768];
	fma.rn.f32 	%f65, %f63, %f64, %f62;
	ld.shared.f32 	%f66, [%r8+52];
	ld.shared.f32 	%f67, [%r11+832];
	fma.rn.f32 	%f68, %f66, %f67, %f65;
	ld.shared.f32 	%f69, [%r8+56];
	ld.shared.f32 	%f70, [%r11+896];
	fma.rn.f32 	%f71, %f69, %f70, %f68;
	ld.shared.f32 	%f72, [%r8+60];
	ld.shared.f32 	%f73, [%r11+960];
	fma.rn.f32 	%f6, %f72, %f73, %f71;
	bar.sync 	0;
	add.s32 	%r53, %r64, 16;
	max.u32 	%r54, %r2, %r53;
	setp.ge.u32 	%p7, %r54, %r33;
	mov.f32 	%f174, 0f00000000;
	@%p7 bra 	$L__BB1_9;
	mul.wide.u32 	%rd10, %r65, 4;
	add.s64 	%rd11, %rd2, %rd10;
	ld.global.f32 	%f174, [%rd11];
$L__BB1_9:
	st.shared.f32 	[%r9], %f174;
	add.s32 	%r55, %r68, 16;
	setp.ge.u32 	%p9, %r55, %r33;
	mov.f32 	%f175, 0f00000000;
	or.pred  	%p10, %p4, %p9;
	@%p10 bra 	$L__BB1_11;
	mul.wide.u32 	%rd12, %r67, 4;
	add.s64 	%rd13, %rd1, %rd12;
	ld.global.f32 	%f175, [%rd13];
$L__BB1_11:
	st.shared.f32 	[%r10], %f175;
	bar.sync 	0;
	ld.shared.f32 	%f75, [%r8];
	ld.shared.f32 	%f76, [%r11];
	fma.rn.f32 	%f77, %f75, %f76, %f6;
	ld.shared.f32 	%f78, [%r8+4];
	ld.shared.f32 	%f79, [%r11+64];
	fma.rn.f32 	%f80, %f78, %f79, %f77;
	ld.shared.f32 	%f81, [%r8+8];
	ld.shared.f32 	%f82, [%r11+128];
	fma.rn.f32 	%f83, %f81, %f82, %f80;
	ld.shared.f32 	%f84, [%r8+12];
	ld.shared.f32 	%f85, [%r11+192];
	fma.rn.f32 	%f86, %f84, %f85, %f83;
	ld.shared.f32 	%f87, [%r8+16];
	ld.shared.f32 	%f88, [%r11+256];
	fma.rn.f32 	%f89, %f87, %f88, %f86;
	ld.shared.f32 	%f90, [%r8+20];
	ld.shared.f32 	%f91, [%r11+320];
	fma.rn.f32 	%f92, %f90, %f91, %f89;
	ld.shared.f32 	%f93, [%r8+24];
	ld.shared.f32 	%f94, [%r11+384];
	fma.rn.f32 	%f95, %f93, %f94, %f92;
	ld.shared.f32 	%f96, [%r8+28];
	ld.shared.f32 	%f97, [%r11+448];
	fma.rn.f32 	%f98, %f96, %f97, %f95;
	ld.shared.f32 	%f99, [%r8+32];
	ld.shared.f32 	%f100, [%r11+512];
	fma.rn.f32 	%f101, %f99, %f100, %f98;
	ld.shared.f32 	%f102, [%r8+36];
	ld.shared.f32 	%f103, [%r11+576];
	fma.rn.f32 	%f104, %f102, %f103, %f101;
	ld.shared.f32 	%f105, [%r8+40];
	ld.shared.f32 	%f106, [%r11+640];
	fma.rn.f32 	%f107, %f105, %f106, %f104;
	ld.shared.f32 	%f108, [%r8+44];
	ld.shared.f32 	%f109, [%r11+704];
	fma.rn.f32 	%f110, %f108, %f109, %f107;
	ld.shared.f32 	%f111, [%r8+48];
	ld.shared.f32 	%f112, [%r11+768];
	fma.rn.f32 	%f113, %f111, %f112, %f110;
	ld.shared.f32 	%f114, [%r8+52];
	ld.shared.f32 	%f115, [%r11+832];
	fma.rn.f32 	%f116, %f114, %f115, %f113;
	ld.shared.f32 	%f117, [%r8+56];
	ld.shared.f32 	%f118, [%r11+896];
	fma.rn.f32 	%f119, %f117, %f118, %f116;
	ld.shared.f32 	%f120, [%r8+60];
	ld.shared.f32 	%f121, [%r11+960];
	fma.rn.f32 	%f180, %f120, %f121, %f119;
	bar.sync 	0;
	add.s32 	%r69, %r69, 2;
	add.s32 	%r68, %r68, 32;
	add.s32 	%r67, %r67, %r14;
	add.s32 	%r66, %r66, %r14;
	add.s32 	%r65, %r65, 32;
	add.s32 	%r64, %r64, 32;
	setp.ne.s32 	%p11, %r69, 0;
	@%p11 bra 	$L__BB1_3;
	shl.b32 	%r56, %r6, 4;
	and.b32  	%r70, %r56, 2147483616;
$L__BB1_13:
	and.b32  	%r57, %r6, 1;
	setp.eq.b32 	%p12, %r57, 1;
	not.pred 	%p13, %p12;
	@%p13 bra 	$L__BB1_19;
	add.s32 	%r58, %r70, %r4;
	max.u32 	%r59, %r2, %r58;
	setp.ge.u32 	%p14, %r59, %r33;
	mov.f32 	%f178, 0f00000000;
	@%p14 bra 	$L__BB1_16;
	add.s32 	%r60, %r58, %r7;
	mul.wide.u32 	%rd14, %r60, 4;
	add.s64 	%rd15, %rd2, %rd14;
	ld.global.f32 	%f178, [%rd15];
$L__BB1_16:
	setp.ge.s32 	%p15, %r5, %r33;
	st.shared.f32 	[%r9], %f178;
	add.s32 	%r32, %r70, %r1;
	setp.ge.u32 	%p16, %r32, %r33;
	mov.f32 	%f179, 0f00000000;
	or.pred  	%p17, %p15, %p16;
	@%p17 bra 	$L__BB1_18;
	mad.lo.s32 	%r61, %r32, %r33, %r5;
	mul.wide.u32 	%rd16, %r61, 4;
	add.s64 	%rd17, %rd1, %rd16;
	ld.global.f32 	%f179, [%rd17];
$L__BB1_18:
	st.shared.f32 	[%r10], %f179;
	bar.sync 	0;
	ld.shared.f32 	%f124, [%r8];
	ld.shared.f32 	%f125, [%r11];
	fma.rn.f32 	%f126, %f124, %f125, %f180;
	ld.shared.f32 	%f127, [%r8+4];
	ld.shared.f32 	%f128, [%r11+64];
	fma.rn.f32 	%f129, %f127, %f128, %f126;
	ld.shared.f32 	%f130, [%r8+8];
	ld.shared.f32 	%f131, [%r11+128];
	fma.rn.f32 	%f132, %f130, %f131, %f129;
	ld.shared.f32 	%f133, [%r8+12];
	ld.shared.f32 	%f134, [%r11+192];
	fma.rn.f32 	%f135, %f133, %f134, %f132;
	ld.shared.f32 	%f136, [%r8+16];
	ld.shared.f32 	%f137, [%r11+256];
	fma.rn.f32 	%f138, %f136, %f137, %f135;
	ld.shared.f32 	%f139, [%r8+20];
	ld.shared.f32 	%f140, [%r11+320];
	fma.rn.f32 	%f141, %f139, %f140, %f138;
	ld.shared.f32 	%f142, [%r8+24];
	ld.shared.f32 	%f143, [%r11+384];
	fma.rn.f32 	%f144, %f142, %f143, %f141;
	ld.shared.f32 	%f145, [%r8+28];
	ld.shared.f32 	%f146, [%r11+448];
	fma.rn.f32 	%f147, %f145, %f146, %f144;
	ld.shared.f32 	%f148, [%r8+32];
	ld.shared.f32 	%f149, [%r11+512];
	fma.rn.f32 	%f150, %f148, %f149, %f147;
	ld.shared.f32 	%f151, [%r8+36];
	ld.shared.f32 	%f152, [%r11+576];
	fma.rn.f32 	%f153, %f151, %f152, %f150;
	ld.shared.f32 	%f154, [%r8+40];
	ld.shared.f32 	%f155, [%r11+640];
	fma.rn.f32 	%f156, %f154, %f155, %f153;
	ld.shared.f32 	%f157, [%r8+44];
	ld.shared.f32 	%f158, [%r11+704];
	fma.rn.f32 	%f159, %f157, %f158, %f156;
	ld.shared.f32 	%f160, [%r8+48];
	ld.shared.f32 	%f161, [%r11+768];
	fma.rn.f32 	%f162, %f160, %f161, %f159;
	ld.shared.f32 	%f163, [%r8+52];
	ld.shared.f32 	%f164, [%r11+832];
	fma.rn.f32 	%f165, %f163, %f164, %f162;
	ld.shared.f32 	%f166, [%r8+56];
	ld.shared.f32 	%f167, [%r11+896];
	fma.rn.f32 	%f168, %f166, %f167, %f165;
	ld.shared.f32 	%f169, [%r8+60];
	ld.shared.f32 	%f170, [%r11+960];
	fma.rn.f32 	%f180, %f169, %f170, %f168;
	bar.sync 	0;
$L__BB1_19:
	max.s32 	%r62, %r2, %r5;
	setp.ge.s32 	%p18, %r62, %r33;
	@%p18 bra 	$L__BB1_21;
	mad.lo.s32 	%r63, %r33, %r2, %r5;
	cvta.to.global.u64 	%rd18, %rd3;
	mul.wide.s32 	%rd19, %r63, 4;
	add.s64 	%rd20, %rd18, %rd19;
	st.global.f32 	[%rd20], %f180;
$L__BB1_21:
	ret;

}


// ===== COMPILED SASS (sm_100) =====

	.target	sm_100

	.elftype	@"ET_EXEC"


//--------------------- .note.nv.tkinfo           --------------------------
	.section	.note.nv.tkinfo,"",@"SHT_NOTE"
	.sectionflags	@"SHF_NOTE_NV_TKINFO"
	.tkinfo
        /*0018*/ 	.word	0x00000002
        /*0030*/ 	.string	""
        /*0030*/ 	.string	"ptxas"
        /*0030*/ 	.string	"Cuda compilation tools, release 13.0, V13.0.88"
        /*0030*/ 	.string	"Build cuda_13.0.r13.0/compiler.36424714_0"
        /*0030*/ 	.string	"-arch sm_100 -m 64 "



//--------------------- .note.nv.cuinfo           --------------------------
	.section	.note.nv.cuinfo,"",@"SHT_NOTE"
	.sectionflags	@"SHF_NOTE_NV_CUINFO"
        /*0018*/ 	.short	0x0002
        /*001a*/ 	.short	0x0064
        /*001c*/ 	.short	0x0082
	.zero		2


//--------------------- .nv.info                  --------------------------
	.section	.nv.info,"",@"SHT_CUDA_INFO"
	.align	4


	//----- nvinfo : EIATTR_REGCOUNT
	.align		4
        /*0000*/ 	.byte	0x04, 0x2f
        /*0002*/ 	.short	(.L_1 - .L_0)
	.align		4
.L_0:
        /*0004*/ 	.word	index@(_Z12matmul_naivePfS_S_i)
        /*0008*/ 	.word	0x0000001e


	//----- nvinfo : EIATTR_FRAME_SIZE
	.align		4
.L_1:
        /*000c*/ 	.byte	0x04, 0x11
        /*000e*/ 	.short	(.L_3 - .L_2)
	.align		4
.L_2:
        /*0010*/ 	.word	index@(_Z12matmul_naivePfS_S_i)
        /*0014*/ 	.word	0x00000000


	//----- nvinfo : EIATTR_REGCOUNT
	.align		4
.L_3:
        /*0018*/ 	.byte	0x04, 0x2f
        /*001a*/ 	.short	(.L_5 - .L_4)
	.align		4
.L_4:
        /*001c*/ 	.word	index@(_Z13matmul_sharedPfS_S_i)
        /*0020*/ 	.word	0x00000020


	//----- nvinfo : EIATTR_FRAME_SIZE
	.align		4
.L_5:
        /*0024*/ 	.byte	0x04, 0x11
        /*0026*/ 	.short	(.L_7 - .L_6)
	.align		4
.L_6:
        /*0028*/ 	.word	index@(_Z13matmul_sharedPfS_S_i)
        /*002c*/ 	.word	0x00000000


	//----- nvinfo : EIATTR_MIN_STACK_SIZE
	.align		4
.L_7:
        /*0030*/ 	.byte	0x04, 0x12
        /*0032*/ 	.short	(.L_9 - .L_8)
	.align		4
.L_8:
        /*0034*/ 	.word	index@(_Z13matmul_sharedPfS_S_i)
        /*0038*/ 	.word	0x00000000


	//----- nvinfo : EIATTR_MIN_STACK_SIZE
	.align		4
.L_9:
        /*003c*/ 	.byte	0x04, 0x12
        /*003e*/ 	.short	(.L_11 - .L_10)
	.align		4
.L_10:
        /*0040*/ 	.word	index@(_Z12matmul_naivePfS_S_i)
        /*0044*/ 	.word	0x00000000
.L_11:


//--------------------- .nv.compat                --------------------------
	.section	.nv.compat,"",@"SHT_CUDA_COMPAT_INFO"
	.align	4
        /*0000*/ 	.byte	0x02, 0x09, 0x00, 0x00, 0x02, 0x02, 0x01, 0x00, 0x02, 0x05, 0x05, 0x00, 0x03, 0x07, 0x01, 0x01
        /*0010*/ 	.byte	0x02, 0x03, 0x00, 0x00, 0x02, 0x06, 0x01, 0x00, 0x04, 0x0b, 0x08, 0x00, 0x09, 0x00, 0x00, 0x00
        /*0020*/ 	.byte	0x00, 0x00, 0x00, 0x00


//--------------------- .nv.info._Z13matmul_sharedPfS_S_i --------------------------
	.section	.nv.info._Z13matmul_sharedPfS_S_i,"",@"SHT_CUDA_INFO"
	.sectionflags	@""
	.align	4


	//----- nvinfo : EIATTR_CUDA_API_VERSION
	.align		4
        /*0000*/ 	.byte	0x04, 0x37
        /*0002*/ 	.short	(.L_13 - .L_12)
.L_12:
        /*0004*/ 	.word	0x00000082


	//----- nvinfo : EIATTR_KPARAM_INFO
	.align		4
.L_13:
        /*0008*/ 	.byte	0x04, 0x17
        /*000a*/ 	.short	(.L_15 - .L_14)
.L_14:
        /*000c*/ 	.word	0x00000000
        /*0010*/ 	.short	0x0003
        /*0012*/ 	.short	0x0018
        /*0014*/ 	.byte	0x00, 0xf0, 0x11, 0x00


	//----- nvinfo : EIATTR_KPARAM_INFO
	.align		4
.L_15:
        /*0018*/ 	.byte	0x04, 0x17
        /*001a*/ 	.short	(.L_17 - .L_16)
.L_16:
        /*001c*/ 	.word	0x00000000
        /*0020*/ 	.short	0x0002
        /*0022*/ 	.short	0x0010
        /*0024*/ 	.byte	0x00, 0xf5, 0x21, 0x00


	//----- nvinfo : EIATTR_KPARAM_INFO
	.align		4
.L_17:
        /*0028*/ 	.byte	0x04, 0x17
        /*002a*/ 	.short	(.L_19 - .L_18)
.L_18:
        /*002c*/ 	.word	0x00000000
        /*0030*/ 	.short	0x0001
        /*0032*/ 	.short	0x0008
        /*0034*/ 	.byte	0x00, 0xf5, 0x21, 0x00


	//----- nvinfo : EIATTR_KPARAM_INFO
	.align		4
.L_19:
        /*0038*/ 	.byte	0x04, 0x17
        /*003a*/ 	.short	(.L_21 - .L_20)
.L_20:
        /*003c*/ 	.word	0x00000000
        /*0040*/ 	.short	0x0000
        /*0042*/ 	.short	0x0000
        /*0044*/ 	.byte	0x00, 0xf5, 0x21, 0x00


	//----- nvinfo : EIATTR_SPARSE_MMA_MASK
	.align		4
.L_21:
        /*0048*/ 	.byte	0x03, 0x50
        /*004a*/ 	.short	0x0000


	//----- nvinfo : EIATTR_MAXREG_COUNT
	.align		4
        /*004c*/ 	.byte	0x03, 0x1b
        /*004e*/ 	.short	0x00ff


	//----- nvinfo : EIATTR_NUM_BARRIERS
	.align		4
        /*0050*/ 	.byte	0x02, 0x4c
        /*0052*/ 	.byte	0x01
	.zero		1


	//----- nvinfo : EIATTR_MERCURY_ISA_VERSION
	.align		4
        /*0054*/ 	.byte	0x03, 0x5f
        /*0056*/ 	.short	0x0101


	//----- nvinfo : EIATTR_VRC_CTA_INIT_COUNT
	.align		4
        /*0058*/ 	.byte	0x02, 0x4a
	.zero		1
	.zero		1


	//----- nvinfo : EIATTR_EXIT_INSTR_OFFSETS
	.align		4
        /*005c*/ 	.byte	0x04, 0x1c
        /*005e*/ 	.short	(.L_23 - .L_22)


	//   ....[0]....
.L_22:
        /*0060*/ 	.word	0x00000dc0


	//   ....[1]....
        /*0064*/ 	.word	0x00000e10


	//----- nvinfo : EIATTR_CBANK_PARAM_SIZE
	.align		4
.L_23:
        /*0068*/ 	.byte	0x03, 0x19
        /*006a*/ 	.short	0x001c


	//----- nvinfo : EIATTR_PARAM_CBANK
	.align		4
        /*006c*/ 	.byte	0x04, 0x0a
        /*006e*/ 	.short	(.L_25 - .L_24)
	.align		4
.L_24:
        /*0070*/ 	.word	index@(.nv.constant0._Z13matmul_sharedPfS_S_i)
        /*0074*/ 	.short	0x0380
        /*0076*/ 	.short	0x001c


	//----- nvinfo : EIATTR_SW_WAR
	.align		4
.L_25:
        /*0078*/ 	.byte	0x04, 0x36
        /*007a*/ 	.short	(.L_27 - .L_26)
.L_26:
        /*007c*/ 	.word	0x00000008
.L_27:


//--------------------- .nv.info._Z12matmul_naivePfS_S_i --------------------------
	.section	.nv.info._Z12matmul_naivePfS_S_i,"",@"SHT_CUDA_INFO"
	.sectionflags	@""
	.align	4


	//----- nvinfo : EIATTR_CUDA_API_VERSION
	.align		4
        /*0000*/ 	.byte	0x04, 0x37
        /*0002*/ 	.short	(.L_29 - .L_28)
.L_28:
        /*0004*/ 	.word	0x00000082


	//----- nvinfo : EIATTR_KPARAM_INFO
	.align		4
.L_29:
        /*0008*/ 	.byte	0x04, 0x17
        /*000a*/ 	.short	(.L_31 - .L_30)
.L_30:
        /*000c*/ 	.word	0x00000000
        /*0010*/ 	.short	0x0003
        /*0012*/ 	.short	0x0018
        /*0014*/ 	.byte	0x00, 0xf0, 0x11, 0x00


	//----- nvinfo : EIATTR_KPARAM_INFO
	.align		4
.L_31:
        /*0018*/ 	.byte	0x04, 0x17
        /*001a*/ 	.short	(.L_33 - .L_32)
.L_32:
        /*001c*/ 	.word	0x00000000
        /*0020*/ 	.short	0x0002
        /*0022*/ 	.short	0x0010
        /*0024*/ 	.byte	0x00, 0xf5, 0x21, 0x00


	//----- nvinfo : EIATTR_KPARAM_INFO
	.align		4
.L_33:
        /*0028*/ 	.byte	0x04, 0x17
        /*002a*/ 	.short	(.L_35 - .L_34)
.L_34:
        /*002c*/ 	.word	0x00000000
        /*0030*/ 	.short	0x0001
        /*0032*/ 	.short	0x0008
        /*0034*/ 	.byte	0x00, 0xf5, 0x21, 0x00


	//----- nvinfo : EIATTR_KPARAM_INFO
	.align		4
.L_35:
        /*0038*/ 	.byte	0x04, 0x17
        /*003a*/ 	.short	(.L_37 - .L_36)
.L_36:
        /*003c*/ 	.word	0x00000000
        /*0040*/ 	.short	0x0000
        /*0042*/ 	.short	0x0000
        /*0044*/ 	.byte	0x00, 0xf5, 0x21, 0x00


	//----- nvinfo : EIATTR_SPARSE_MMA_MASK
	.align		4
.L_37:
        /*0048*/ 	.byte	0x03, 0x50
        /*004a*/ 	.short	0x0000


	//----- nvinfo : EIATTR_MAXREG_COUNT
	.align		4
        /*004c*/ 	.byte	0x03, 0x1b
        /*004e*/ 	.short	0x00ff


	//----- nvinfo : EIATTR_MERCURY_ISA_VERSION
	.align		4
        /*0050*/ 	.byte	0x03, 0x5f
        /*0052*/ 	.short	0x0101


	//----- nvinfo : EIATTR_VRC_CTA_INIT_COUNT
	.align		4
        /*0054*/ 	.byte	0x02, 0x4a
	.zero		1
	.zero		1


	//----- nvinfo : EIATTR_EXIT_INSTR_OFFSETS
	.align		4
        /*0058*/ 	.byte	0x04, 0x1c
        /*005a*/ 	.short	(.L_39 - .L_38)


	//   ....[0]....
.L_38:
        /*005c*/ 	.word	0x000000c0


	//   ....[1]....
        /*0060*/ 	.word	0x00000a90


	//----- nvinfo : EIATTR_CBANK_PARAM_SIZE
	.align		4
.L_39:
        /*0064*/ 	.byte	0x03, 0x19
        /*0066*/ 	.short	0x001c


	//----- nvinfo : EIATTR_PARAM_CBANK
	.align		4
        /*0068*/ 	.byte	0x04, 0x0a
        /*006a*/ 	.short	(.L_41 - .L_40)
	.align		4
.L_40:
        /*006c*/ 	.word	index@(.nv.constant0._Z12matmul_naivePfS_S_i)
        /*0070*/ 	.short	0x0380
        /*0072*/ 	.short	0x001c


	//----- nvinfo : EIATTR_SW_WAR
	.align		4
.L_41:
        /*0074*/ 	.byte	0x04, 0x36
        /*0076*/ 	.short	(.L_43 - .L_42)
.L_42:
        /*0078*/ 	.word	0x00000008
.L_43:


//--------------------- .nv.callgraph             --------------------------
	.section	.nv.callgraph,"",@"SHT_CUDA_CALLGRAPH"
	.align	4
	.sectionentsize	8
	.align		4
        /*0000*/ 	.word	0x00000000
	.align		4
        /*0004*/ 	.word	0xffffffff
	.align		4
        /*0008*/ 	.word	0x00000000
	.align		4
        /*000c*/ 	.word	0xfffffffe
	.align		4
        /*0010*/ 	.word	0x00000000
	.align		4
        /*0014*/ 	.word	0xfffffffd
	.align		4
        /*0018*/ 	.word	0x00000000
	.align		4
        /*001c*/ 	.word	0xfffffffc


//--------------------- .text._Z13matmul_sharedPfS_S_i --------------------------
	.section	.text._Z13matmul_sharedPfS_S_i,"ax",@progbits
	.align	128
        .global         _Z13matmul_sharedPfS_S_i
        .type           _Z13matmul_sharedPfS_S_i,@function
        .size           _Z13matmul_sharedPfS_S_i,(.L_x_9 - _Z13matmul_sharedPfS_S_i)
        .other          _Z13matmul_sharedPfS_S_i,@"STO_CUDA_ENTRY STV_DEFAULT"
_Z13matmul_sharedPfS_S_i:
.text._Z13matmul_sharedPfS_S_i:
[----:B------:R-:W-:Y:S01]  /*0000*/  LDC R1, c[0x0][0x37c] ;  /* 0x0000df00ff017b82 */ /* 0x000fe20000000800 */
[----:B------:R-:W0:Y:S01]  /*0010*/  LDCU UR4, c[0x0][0x398] ;  /* 0x00007300ff0477ac */ /* 0x000e220008000800 */
[----:B------:R-:W1:Y:S01]  /*0020*/  S2R R2, SR_CTAID.Y ;  /* 0x0000000000027919 */ /* 0x000e620000002600 */
[----:B------:R-:W-:Y:S01]  /*0030*/  HFMA2 R11, -RZ, RZ, 0, 0 ;  /* 0x00000000ff0b7431 */ /* 0x000fe200000001ff */
[----:B------:R-:W2:Y:S01]  /*0040*/  LDCU.64 UR8, c[0x0][0x358] ;  /* 0x00006b00ff0877ac */ /* 0x000ea20008000a00 */
[----:B------:R-:W1:Y:S01]  /*0050*/  S2R R19, SR_TID.Y ;  /* 0x0000000000137919 */ /* 0x000e620000002200 */
[----:B------:R-:W3:Y:S01]  /*0060*/  S2R R10, SR_CTAID.X ;  /* 0x00000000000a7919 */ /* 0x000ee20000002500 */
[----:B------:R-:W3:Y:S01]  /*0070*/  S2R R17, SR_TID.X ;  /* 0x0000000000117919 */ /* 0x000ee20000002100 */
[----:B0-----:R-:W-:-:S04]  /*0080*/  MOV R0, UR4 ;  /* 0x0000000400007c02 */ /* 0x001fc80008000f00 */
[----:B------:R-:W-:Y:S02]  /*0090*/  ISETP.GE.AND P0, PT, R0, 0x10, PT ;  /* 0x000000100000780c */ /* 0x000fe40003f06270 */
[----:B-1----:R-:W-:Y:S02]  /*00a0*/  LEA R3, R2, R19, 0x4 ;  /* 0x0000001302037211 */ /* 0x002fe400078e20ff */
[----:B---3--:R-:W-:-:S09]  /*00b0*/  LEA R5, R10, R17, 0x4 ;  /* 0x000000110a057211 */ /* 0x008fd200078e20ff */
[----:B--2---:R-:W-:Y:S05]  /*00c0*/  @!P0 BRA `(.L_x_0) ;  /* 0x0000000c00348947 */ /* 0x004fea0003800000 */
[----:B------:R-:W0:Y:S01]  /*00d0*/  S2UR UR6, SR_CgaCtaId ;  /* 0x00000000000679c3 */ /* 0x000e220000008800 */
[----:B------:R-:W-:Y:S01]  /*00e0*/  LOP3.LUT R2, R0, 0x7ffffff0, RZ, 0xc0, !PT ;  /* 0x7ffffff000027812 */ /* 0x000fe200078ec0ff */
[----:B------:R-:W-:Y:S01]  /*00f0*/  UMOV UR4, 0x400 ;  /* 0x0000040000047882 */ /* 0x000fe20000000000 */
[----:B------:R-:W-:Y:S01]  /*0100*/  SHF.R.S32.HI R7, RZ, 0x1f, R0 ;  /* 0x0000001fff077819 */ /* 0x000fe20000011400 */
[----:B------:R-:W-:Y:S01]  /*0110*/  UIADD3 UR5, UPT, UPT, UR4, 0x400, URZ ;  /* 0x0000040004057890 */ /* 0x000fe2000fffe0ff */
[----:B------:R-:W-:Y:S02]  /*0120*/  ISETP.NE.AND P0, PT, R2, 0x10, PT ;  /* 0x000000100200780c */ /* 0x000fe40003f05270 */
[----:B------:R-:W-:Y:S02]  /*0130*/  LEA.HI R7, R7, R0, RZ, 0x4 ;  /* 0x0000000007077211 */ /* 0x000fe400078f20ff */
[----:B------:R-:W-:Y:S02]  /*0140*/  MOV R11, RZ ;  /* 0x000000ff000b7202 */ /* 0x000fe40000000f00 */
[----:B------:R-:W-:-:S02]  /*0150*/  MOV R6, RZ ;  /* 0x000000ff00067202 */ /* 0x000fc40000000f00 */
[----:B------:R-:W-:Y:S01]  /*0160*/  SHF.R.S32.HI R7, RZ, 0x4, R7 ;  /* 0x00000004ff077819 */ /* 0x000fe20000011407 */
[----:B0-----:R-:W-:Y:S02]  /*0170*/  ULEA UR4, UR6, UR4, 0x18 ;  /* 0x0000000406047291 */ /* 0x001fe4000f8ec0ff */
[----:B------:R-:W-:-:S04]  /*0180*/  ULEA UR5, UR6, UR5, 0x18 ;  /* 0x0000000506057291 */ /* 0x000fc8000f8ec0ff */
[----:B------:R-:W-:Y:S02]  /*0190*/  LEA R4, R19, UR4, 0x6 ;  /* 0x0000000413047c11 */ /* 0x000fe4000f8e30ff */
[C---:B------:R-:W-:Y:S02]  /*01a0*/  LEA R2, R17.reuse, UR5, 0x2 ;  /* 0x0000000511027c11 */ /* 0x040fe4000f8e10ff */
[----:B------:R-:W-:Y:S02]  /*01b0*/  LEA R24, R17, R4, 0x2 ;  /* 0x0000000411187211 */ /* 0x000fe400078e10ff */
[----:B------:R-:W-:Y:S01]  /*01c0*/  LEA R22, R19, R2, 0x6 ;  /* 0x0000000213167211 */ /* 0x000fe200078e30ff */
[----:B------:R-:W-:Y:S06]  /*01d0*/  @!P0 BRA `(.L_x_1) ;  /* 0x0000000800048947 */ /* 0x000fec0003800000 */
[----:B------:R-:W0:Y:S01]  /*01e0*/  LDC R6, c[0x0][0x398] ;  /* 0x0000e600ff067b82 */ /* 0x000e220000000800 */
[C---:B------:R-:W-:Y:S01]  /*01f0*/  IADD3 R8, PT, PT, R19.reuse, 0x10, RZ ;  /* 0x0000001013087810 */ /* 0x040fe20007ffe0ff */
[-CC-:B------:R-:W-:Y:S01]  /*0200*/  IMAD R23, R19, R0.reuse, R17.reuse ;  /* 0x0000000013177224 */ /* 0x180fe200078e0211 */
[----:B------:R-:W-:Y:S01]  /*0210*/  LOP3.LUT R20, R7, 0x7fffffe, RZ, 0xc0, !PT ;  /* 0x07fffffe07147812 */ /* 0x000fe200078ec0ff */
[-CC-:B------:R-:W-:Y:S01]  /*0220*/  IMAD R18, R3, R0.reuse, R17.reuse ;  /* 0x0000000003127224 */ /* 0x180fe200078e0211 */
[----:B------:R-:W-:Y:S01]  /*0230*/  MOV R11, RZ ;  /* 0x000000ff000b7202 */ /* 0x000fe20000000f00 */
[----:B------:R-:W-:Y:S01]  /*0240*/  IMAD R8, R8, R0, R17 ;  /* 0x0000000008087224 */ /* 0x000fe200078e0211 */
[C---:B------:R-:W-:Y:S02]  /*0250*/  LEA R23, R10.reuse, R23, 0x4 ;  /* 0x000000170a177211 */ /* 0x040fe400078e20ff */
[----:B------:R-:W-:Y:S02]  /*0260*/  MOV R16, R17 ;  /* 0x0000001100107202 */ /* 0x000fe40000000f00 */
[----:B------:R-:W-:-:S02]  /*0270*/  LEA R25, R10, R8, 0x4 ;  /* 0x000000080a197211 */ /* 0x000fc400078e20ff */
[----:B------:R-:W-:Y:S02]  /*0280*/  MOV R21, R19 ;  /* 0x0000001300157202 */ /* 0x000fe40000000f00 */
[----:B------:R-:W-:Y:S02]  /*0290*/  IADD3 R18, PT, PT, R18, 0x10, RZ ;  /* 0x0000001012127810 */ /* 0x000fe40007ffe0ff */
[----:B------:R-:W-:-:S07]  /*02a0*/  IADD3 R20, PT, PT, -R20, RZ, RZ ;  /* 0x000000ff14147210 */ /* 0x000fce0007ffe1ff */
.L_x_2:
[----:B0-----:R-:W-:Y:S01]  /*02b0*/  MOV R0, R6 ;  /* 0x0000000600007202 */ /* 0x001fe20000000f00 */
[----:B------:R-:W-:Y:S01]  /*02c0*/  HFMA2 R29, -RZ, RZ, 0, 0 ;  /* 0x00000000ff1d7431 */ /* 0x000fe200000001ff */
[----:B------:R-:W-:Y:S02]  /*02d0*/  VIMNMX.U32 R9, PT, PT, R3, R16, !PT ;  /* 0x0000001003097248 */ /* 0x000fe40007fe0000 */
[-C--:B------:R-:W-:Y:S02]  /*02e0*/  ISETP.GE.AND P0, PT, R5, R0.reuse, PT ;  /* 0x000000000500720c */ /* 0x080fe40003f06270 */
[-C--:B------:R-:W-:Y:S02]  /*02f0*/  ISETP.GE.U32.AND P2, PT, R9, R0.reuse, PT ;  /* 0x000000000900720c */ /* 0x080fe40003f46070 */
[----:B------:R-:W-:Y:S02]  /*0300*/  ISETP.GE.U32.OR P1, PT, R21, R0, P0 ;  /* 0x000000001500720c */ /* 0x000fe40000726470 */
[----:B------:R-:W-:-:S09]  /*0310*/  MOV R10, RZ ;  /* 0x000000ff000a7202 */ /* 0x000fd20000000f00 */
[----:B------:R-:W0:Y:S01]  /*0320*/  @!P2 LDC.64 R12, c[0x0][0x380] ;  /* 0x0000e000ff0cab82 */ /* 0x000e220000000a00 */
[----:B------:R-:W-:-:S07]  /*0330*/  @!P2 IADD3 R27, PT, PT, R18, -0x10, RZ ;  /* 0xfffffff0121ba810 */ /* 0x000fce0007ffe0ff */
[----:B------:R-:W1:Y:S01]  /*0340*/  @!P1 LDC.64 R8, c[0x0][0x388] ;  /* 0x0000e200ff089b82 */ /* 0x000e620000000a00 */
[----:B0-----:R-:W-:-:S05]  /*0350*/  @!P2 IMAD.WIDE.U32 R26, R27, 0x4, R12 ;  /* 0x000000041b1aa825 */ /* 0x001fca00078e000c */
[----:B------:R-:W2:Y:S01]  /*0360*/  @!P2 LDG.E R29, desc[UR8][R26.64] ;  /* 0x000000081a1da981 */ /* 0x000ea2000c1e1900 */
[----:B-1----:R-:W-:-:S05]  /*0370*/  @!P1 IMAD.WIDE.U32 R8, R23, 0x4, R8 ;  /* 0x0000000417089825 */ /* 0x002fca00078e0008 */
[----:B------:R-:W3:Y:S04]  /*0380*/  @!P1 LDG.E R10, desc[UR8][R8.64] ;  /* 0x00000008080a9981 */ /* 0x000ee8000c1e1900 */
[----:B--2---:R-:W-:Y:S04]  /*0390*/  STS [R24], R29 ;  /* 0x0000001d18007388 */ /* 0x004fe80000000800 */
[----:B---3--:R-:W-:Y:S01]  /*03a0*/  STS [R22], R10 ;  /* 0x0000000a16007388 */ /* 0x008fe20000000800 */
[----:B------:R-:W-:Y:S06]  /*03b0*/  BAR.SYNC.DEFER_BLOCKING 0x0 ;  /* 0x0000000000007b1d */ /* 0x000fec0000010000 */
[----:B------:R-:W-:Y:S04]  /*03c0*/  LDS R8, [R2] ;  /* 0x0000000002087984 */ /* 0x000fe80000000800 */
[----:B------:R-:W0:Y:S04]  /*03d0*/  LDS.128 R12, [R4] ;  /* 0x00000000040c7984 */ /* 0x000e280000000c00 */
[----:B------:R-:W1:Y:S04]  /*03e0*/  LDS R9, [R2+0x40] ;  /* 0x0000400002097984 */ /* 0x000e680000000800 */
[----:B------:R-:W2:Y:S04]  /*03f0*/  LDS R26, [R2+0x80] ;  /* 0x00008000021a7984 */ /* 0x000ea80000000800 */
[----:B------:R-:W3:Y:S04]  /*0400*/  LDS R28, [R2+0xc0] ;  /* 0x0000c000021c7984 */ /* 0x000ee80000000800 */
[----:B------:R-:W-:Y:S01]  /*0410*/  LDS R29, [R2+0x340] ;  /* 0x00034000021d7984 */ /* 0x000fe20000000800 */
[----:B0-----:R-:W-:-:S04]  /*0420*/  FFMA R12, R12, R8, R11 ;  /* 0x000000080c0c7223 */ /* 0x001fc8000000000b */
[----:B-1----:R-:W-:Y:S02]  /*0430*/  FFMA R11, R9, R13, R12 ;  /* 0x0000000d090b7223 */ /* 0x002fe4000000000c */
[----:B------:R-:W-:Y:S02]  /*0440*/  LDS R13, [R2+0x100] ;  /* 0x00010000020d7984 */ /* 0x000fe40000000800 */
[----:B--2---:R-:W-:Y:S02]  /*0450*/  FFMA R27, R26, R14, R11 ;  /* 0x0000000e1a1b7223 */ /* 0x004fe4000000000b */
[----:B------:R-:W0:Y:S02]  /*0460*/  LDS.128 R8, [R4+0x10] ;  /* 0x0000100004087984 */ /* 0x000e240000000c00 */
[----:B---3--:R-:W-:Y:S02]  /*0470*/  FFMA R15, R28, R15, R27 ;  /* 0x0000000f1c0f7223 */ /* 0x008fe4000000001b */
[----:B------:R-:W1:Y:S04]  /*0480*/  LDS R27, [R2+0x140] ;  /* 0x00014000021b7984 */ /* 0x000e680000000800 */
[----:B------:R-:W2:Y:S04]  /*0490*/  LDS R12, [R2+0x180] ;  /* 0x00018000020c7984 */ /* 0x000ea80000000800 */
[----:B------:R-:W3:Y:S01]  /*04a0*/  LDS R26, [R2+0x1c0] ;  /* 0x0001c000021a7984 */ /* 0x000ee20000000800 */
        /* <DEDUP_REMOVED lines=14> */
[----:B---3--:R-:W-:Y:S01]  /*0590*/  FFMA R15, R26, R15, R13 ;  /* 0x0000000f1a0f7223 */ /* 0x008fe2000000000d */
[----:B------:R-:W-:Y:S01]  /*05a0*/  VIADDMNMX.U32 R13, R16, 0x10, R3, !PT ;  /* 0x00000010100d7846 */ /* 0x000fe20007800003 */
[----:B------:R-:W-:Y:S03]  /*05b0*/  LDS R26, [R2+0x3c0] ;  /* 0x0003c000021a7984 */ /* 0x000fe60000000800 */
[----:B------:R-:W-:-:S13]  /*05c0*/  ISETP.GE.U32.AND P1, PT, R13, R0, PT ;  /* 0x000000000d00720c */ /* 0x000fda0003f26070 */
[----:B------:R-:W1:Y:S01]  /*05d0*/  @!P1 LDC.64 R12, c[0x0][0x380] ;  /* 0x0000e000ff0c9b82 */ /* 0x000e620000000a00 */
[----:B0-----:R-:W-:Y:S01]  /*05e0*/  FFMA R8, R8, R27, R15 ;  /* 0x0000001b08087223 */ /* 0x001fe2000000000f */
[----:B------:R-:W-:-:S04]  /*05f0*/  IADD3 R15, PT, PT, R21, 0x10, RZ ;  /* 0x00000010150f7810 */ /* 0x000fc80007ffe0ff */
[----:B------:R-:W-:Y:S01]  /*0600*/  ISETP.GE.U32.OR P0, PT, R15, R0, P0 ;  /* 0x000000000f00720c */ /* 0x000fe20000706470 */
[----:B------:R-:W-:Y:S01]  /*0610*/  FFMA R15, R29, R9, R8 ;  /* 0x000000091d0f7223 */ /* 0x000fe20000000008 */
[----:B-1----:R-:W-:Y:S02]  /*0620*/  @!P1 IMAD.WIDE.U32 R28, R18, 0x4, R12 ;  /* 0x00000004121c9825 */ /* 0x002fe400078e000c */
[----:B------:R-:W0:Y:S09]  /*0630*/  LDS R12, [R2+0x380] ;  /* 0x00038000020c7984 */ /* 0x000e320000000800 */
[----:B------:R-:W1:Y:S01]  /*0640*/  @!P0 LDC.64 R8, c[0x0][0x388] ;  /* 0x0000e200ff088b82 */ /* 0x000e620000000a00 */
[----:B------:R-:W-:-:S07]  /*0650*/  HFMA2 R27, -RZ, RZ, 0, 0 ;  /* 0x00000000ff1b7431 */ /* 0x000fce00000001ff */
[----:B------:R-:W-:Y:S01]  /*0660*/  BAR.SYNC.DEFER_BLOCKING 0x0 ;  /* 0x0000000000007b1d */ /* 0x000fe20000010000 */
[----:B------:R-:W-:Y:S01]  /*0670*/  MOV R13, RZ ;  /* 0x000000ff000d7202 */ /* 0x000fe20000000f00 */
[----:B-1----:R-:W-:-:S04]  /*0680*/  @!P0 IMAD.WIDE.U32 R8, R25, 0x4, R8 ;  /* 0x0000000419088825 */ /* 0x002fc800078e0008 */
[----:B------:R1:W2:Y:S04]  /*0690*/  @!P1 LDG.E R27, desc[UR8][R28.64] ;  /* 0x000000081c1b9981 */ /* 0x0002a8000c1e1900 */
[----:B------:R-:W3:Y:S01]  /*06a0*/  @!P0 LDG.E R13, desc[UR8][R8.64] ;  /* 0x00000008080d8981 */ /* 0x000ee2000c1e1900 */
[----:B0-----:R-:W-:-:S04]  /*06b0*/  FFMA R10, R12, R10, R15 ;  /* 0x0000000a0c0a7223 */ /* 0x001fc8000000000f */
[----:B-1----:R-:W-:Y:S01]  /*06c0*/  FFMA R29, R26, R11, R10 ;  /* 0x0000000b1a1d7223 */ /* 0x002fe2000000000a */
[----:B------:R-:W-:-:S04]  /*06d0*/  IADD3 R20, PT, PT, R20, 0x2, RZ ;  /* 0x0000000214147810 */ /* 0x000fc80007ffe0ff */
[----:B------:R-:W-:Y:S02]  /*06e0*/  ISETP.NE.AND P0, PT, R20, RZ, PT ;  /* 0x000000ff1400720c */ /* 0x000fe40003f05270 */
[----:B------:R-:W-:Y:S02]  /*06f0*/  IADD3 R16, PT, PT, R16, 0x20, RZ ;  /* 0x0000002010107810 */ /* 0x000fe40007ffe0ff */
[----:B------:R-:W-:Y:S02]  /*0700*/  IADD3 R21, PT, PT, R21, 0x20, RZ ;  /* 0x0000002015157810 */ /* 0x000fe40007ffe0ff */
[----:B------:R-:W-:Y:S02]  /*0710*/  IADD3 R18, PT, PT, R18, 0x20, RZ ;  /* 0x0000002012127810 */ /* 0x000fe40007ffe0ff */
[C---:B------:R-:W-:Y:S02]  /*0720*/  LEA R23, R0.reuse, R23, 0x5 ;  /* 0x0000001700177211 */ /* 0x040fe400078e28ff */
[----:B------:R-:W-:Y:S01]  /*0730*/  LEA R25, R0, R25, 0x5 ;  /* 0x0000001900197211 */ /* 0x000fe200078e28ff */
[----:B--2---:R-:W-:Y:S04]  /*0740*/  STS [R24], R27 ;  /* 0x0000001b18007388 */ /* 0x004fe80000000800 */
[----:B---3--:R-:W-:Y:S01]  /*0750*/  STS [R22], R13 ;  /* 0x0000000d16007388 */ /* 0x008fe20000000800 */
[----:B------:R-:W-:Y:S06]  /*0760*/  BAR.SYNC.DEFER_BLOCKING 0x0 ;  /* 0x0000000000007b1d */ /* 0x000fec0000010000 */
[----:B------:R-:W-:Y:S04]  /*0770*/  LDS R9, [R2] ;  /* 0x0000000002097984 */ /* 0x000fe80000000800 */
[----:B------:R-:W0:Y:S04]  /*0780*/  LDS.128 R12, [R4] ;  /* 0x00000000040c7984 */ /* 0x000e280000000c00 */
[----:B------:R-:W1:Y:S04]  /*0790*/  LDS R11, [R2+0x40] ;  /* 0x00004000020b7984 */ /* 0x000e680000000800 */
[----:B------:R-:W2:Y:S04]  /*07a0*/  LDS R10, [R2+0x80] ;  /* 0x00008000020a7984 */ /* 0x000ea80000000800 */
[----:B------:R-:W3:Y:S01]  /*07b0*/  LDS R26, [R2+0xc0] ;  /* 0x0000c000021a7984 */ /* 0x000ee20000000800 */
[----:B0-----:R-:W-:-:S03]  /*07c0*/  FFMA R12, R12, R9, R29 ;  /* 0x000000090c0c7223 */ /* 0x001fc6000000001d */
[----:B------:R-:W-:Y:S01]  /*07d0*/  LDS R29, [R2+0x3c0] ;  /* 0x0003c000021d7984 */ /* 0x000fe20000000800 */
[----:B-1----:R-:W-:-:S03]  /*07e0*/  FFMA R11, R11, R13, R12 ;  /* 0x0000000d0b0b7223 */ /* 0x002fc6000000000c */
[----:B------:R-:W-:Y:S01]  /*07f0*/  LDS R13, [R2+0x100] ;  /* 0x00010000020d7984 */ /* 0x000fe20000000800 */
[----:B--2---:R-:W-:-:S03]  /*0800*/  FFMA R27, R10, R14, R11 ;  /* 0x0000000e0a1b7223 */ /* 0x004fc6000000000b */
[----:B------:R-:W0:Y:S01]  /*0810*/  LDS.128 R8, [R4+0x10] ;  /* 0x0000100004087984 */ /* 0x000e220000000c00 */
[----:B---3--:R-:W-:-:S03]  /*0820*/  FFMA R15, R26, R15, R27 ;  /* 0x0000000f1a0f7223 */ /* 0x008fc6000000001b */
        /* <DEDUP_REMOVED lines=19> */
[----:B------:R-:W2:Y:S01]  /*0960*/  LDS R12, [R2+0x380] ;  /* 0x00038000020c7984 */ /* 0x000ea20000000800 */
[----:B0-----:R-:W-:-:S04]  /*0970*/  FFMA R8, R8, R13, R15 ;  /* 0x0000000d08087223 */ /* 0x001fc8000000000f */
[----:B-1----:R-:W-:-:S04]  /*0980*/  FFMA R9, R27, R9, R8 ;  /* 0x000000091b097223 */ /* 0x002fc80000000008 */
[----:B--2---:R-:W-:-:S04]  /*0990*/  FFMA R10, R12, R10, R9 ;  /* 0x0000000a0c0a7223 */ /* 0x004fc80000000009 */
[----:B------:R-:W-:Y:S01]  /*09a0*/  FFMA R11, R29, R11, R10 ;  /* 0x0000000b1d0b7223 */ /* 0x000fe2000000000a */
[----:B------:R-:W-:Y:S06]  /*09b0*/  BAR.SYNC.DEFER_BLOCKING 0x0 ;  /* 0x0000000000007b1d */ /* 0x000fec0000010000 */
[----:B------:R-:W-:Y:S05]  /*09c0*/  @P0 BRA `(.L_x_2) ;  /* 0xfffffff800380947 */ /* 0x000fea000383ffff */
[----:B------:R-:W-:-:S04]  /*09d0*/  SHF.L.U32 R6, R7, 0x4, RZ ;  /* 0x0000000407067819 */ /* 0x000fc800000006ff */
[----:B------:R-:W-:-:S07]  /*09e0*/  LOP3.LUT R6, R6, 0x7fffffe0, RZ, 0xc0, !PT ;  /* 0x7fffffe006067812 */ /* 0x000fce00078ec0ff */
.L_x_1:
[----:B------:R-:W-:-:S04]  /*09f0*/  LOP3.LUT R7, R7, 0x1, RZ, 0xc0, !PT ;  /* 0x0000000107077812 */ /* 0x000fc800078ec0ff */
[----:B------:R-:W-:-:S13]  /*0a00*/  ISETP.NE.U32.AND P0, PT, R7, 0x1, PT ;  /* 0x000000010700780c */ /* 0x000fda0003f05070 */
[----:B------:R-:W-:Y:S05]  /*0a10*/  @P0 BRA `(.L_x_0) ;  /* 0x0000000000e00947 */ /* 0x000fea0003800000 */
[-C--:B------:R-:W-:Y:S01]  /*0a20*/  IADD3 R10, PT, PT, R17, R6.reuse, RZ ;  /* 0x00000006110a7210 */ /* 0x080fe20007ffe0ff */
[----:B------:R-:W-:Y:S01]  /*0a30*/  HFMA2 R23, -RZ, RZ, 0, 0 ;  /* 0x00000000ff177431 */ /* 0x000fe200000001ff */
[----:B------:R-:W-:Y:S02]  /*0a40*/  IADD3 R19, PT, PT, R19, R6, RZ ;  /* 0x0000000613137210 */ /* 0x000fe40007ffe0ff */
[----:B------:R-:W-:Y:S02]  /*0a50*/  VIMNMX.U32 R7, PT, PT, R3, R10, !PT ;  /* 0x0000000a03077248 */ /* 0x000fe40007fe0000 */
[-C--:B------:R-:W-:Y:S02]  /*0a60*/  ISETP.GE.U32.AND P0, PT, R19, R0.reuse, PT ;  /* 0x000000001300720c */ /* 0x080fe40003f06070 */
[-C--:B------:R-:W-:Y:S02]  /*0a70*/  ISETP.GE.U32.AND P1, PT, R7, R0.reuse, PT ;  /* 0x000000000700720c */ /* 0x080fe40003f26070 */
[----:B------:R-:W-:-:S02]  /*0a80*/  ISETP.GE.OR P0, PT, R5, R0, P0 ;  /* 0x000000000500720c */ /* 0x000fc40000706670 */
[----:B------:R-:W-:-:S09]  /*0a90*/  MOV R25, RZ ;  /* 0x000000ff00197202 */ /* 0x000fd20000000f00 */
[----:B------:R-:W0:Y:S01]  /*0aa0*/  @!P1 LDC.64 R8, c[0x0][0x380] ;  /* 0x0000e000ff089b82 */ /* 0x000e220000000a00 */
[-C--:B------:R-:W-:Y:S02]  /*0ab0*/  @!P1 IMAD R13, R3, R0.reuse, R10 ;  /* 0x00000000030d9224 */ /* 0x080fe400078e020a */
[----:B------:R-:W-:-:S05]  /*0ac0*/  @!P0 IMAD R21, R19, R0, R5 ;  /* 0x0000000013158224 */ /* 0x000fca00078e0205 */
        /* <DEDUP_REMOVED lines=13> */
[----:B------:R-:W-:Y:S04]  /*0ba0*/  LDS R7, [R2+0x100] ;  /* 0x0001000002077984 */ /* 0x000fe80000000800 */
[----:B------:R-:W4:Y:S04]  /*0bb0*/  LDS.128 R12, [R4+0x10] ;  /* 0x00001000040c7984 */ /* 0x000f280000000c00 */
[----:B------:R-:W5:Y:S04]  /*0bc0*/  LDS R6, [R2+0x140] ;  /* 0x0001400002067984 */ /* 0x000f680000000800 */
[----:B------:R-:W5:Y:S04]  /*0bd0*/  LDS R21, [R2+0x180] ;  /* 0x0001800002157984 */ /* 0x000f680000000800 */
[----:B------:R-:W5:Y:S04]  /*0be0*/  LDS R20, [R2+0x1c0] ;  /* 0x0001c00002147984 */ /* 0x000f680000000800 */
[----:B------:R-:W-:Y:S01]  /*0bf0*/  LDS R23, [R2+0x200] ;  /* 0x0002000002177984 */ /* 0x000fe20000000800 */
[----:B0-----:R-:W-:-:S03]  /*0c00*/  FFMA R16, R16, R10, R11 ;  /* 0x0000000a10107223 */ /* 0x001fc6000000000b */
[----:B------:R-:W-:Y:S04]  /*0c10*/  LDS R22, [R2+0x240] ;  /* 0x0002400002167984 */ /* 0x000fe80000000800 */
[----:B------:R-:W0:Y:S01]  /*0c20*/  LDS.128 R8, [R4+0x20] ;  /* 0x0000200004087984 */ /* 0x000e220000000c00 */
[----:B-1----:R-:W-:-:S03]  /*0c30*/  FFMA R16, R29, R17, R16 ;  /* 0x000000111d107223 */ /* 0x002fc60000000010 */
[----:B------:R-:W1:Y:S01]  /*0c40*/  LDS R25, [R2+0x280] ;  /* 0x0002800002197984 */ /* 0x000e620000000800 */
[----:B--2---:R-:W-:-:S03]  /*0c50*/  FFMA R27, R27, R18, R16 ;  /* 0x000000121b1b7223 */ /* 0x004fc60000000010 */
[----:B------:R-:W2:Y:S01]  /*0c60*/  LDS R24, [R2+0x2c0] ;  /* 0x0002c00002187984 */ /* 0x000ea20000000800 */
[----:B---3--:R-:W-:-:S03]  /*0c70*/  FFMA R29, R26, R19, R27 ;  /* 0x000000131a1d7223 */ /* 0x008fc6000000001b */
[----:B------:R-:W-:Y:S04]  /*0c80*/  LDS R27, [R2+0x300] ;  /* 0x00030000021b7984 */ /* 0x000fe80000000800 */
[----:B------:R-:W3:Y:S01]  /*0c90*/  LDS.128 R16, [R4+0x30] ;  /* 0x0000300004107984 */ /* 0x000ee20000000c00 */
[----:B----4-:R-:W-:-:S03]  /*0ca0*/  FFMA R7, R12, R7, R29 ;  /* 0x000000070c077223 */ /* 0x010fc6000000001d */
[----:B------:R-:W4:Y:S01]  /*0cb0*/  LDS R12, [R2+0x340] ;  /* 0x00034000020c7984 */ /* 0x000f220000000800 */
[----:B-----5:R-:W-:-:S03]  /*0cc0*/  FFMA R26, R6, R13, R7 ;  /* 0x0000000d061a7223 */ /* 0x020fc60000000007 */
[----:B------:R-:W5:Y:S04]  /*0cd0*/  LDS R7, [R2+0x380] ;  /* 0x0003800002077984 */ /* 0x000f680000000800 */
[----:B------:R-:W5:Y:S01]  /*0ce0*/  LDS R6, [R2+0x3c0] ;  /* 0x0003c00002067984 */ /* 0x000f620000000800 */
[----:B------:R-:W-:-:S04]  /*0cf0*/  FFMA R21, R21, R14, R26 ;  /* 0x0000000e15157223 */ /* 0x000fc8000000001a */
[----:B------:R-:W-:-:S04]  /*0d00*/  FFMA R15, R20, R15, R21 ;  /* 0x0000000f140f7223 */ /* 0x000fc80000000015 */
[----:B0-----:R-:W-:-:S04]  /*0d10*/  FFMA R15, R8, R23, R15 ;  /* 0x00000017080f7223 */ /* 0x001fc8000000000f */
[----:B------:R-:W-:-:S04]  /*0d20*/  FFMA R22, R22, R9, R15 ;  /* 0x0000000916167223 */ /* 0x000fc8000000000f */
[----:B-1----:R-:W-:-:S04]  /*0d30*/  FFMA R25, R25, R10, R22 ;  /* 0x0000000a19197223 */ /* 0x002fc80000000016 */
[----:B--2---:R-:W-:-:S04]  /*0d40*/  FFMA R11, R24, R11, R25 ;  /* 0x0000000b180b7223 */ /* 0x004fc80000000019 */
[----:B---3--:R-:W-:-:S04]  /*0d50*/  FFMA R11, R16, R27, R11 ;  /* 0x0000001b100b7223 */ /* 0x008fc8000000000b */
[----:B----4-:R-:W-:-:S04]  /*0d60*/  FFMA R12, R12, R17, R11 ;  /* 0x000000110c0c7223 */ /* 0x010fc8000000000b */
[----:B-----5:R-:W-:-:S04]  /*0d70*/  FFMA R7, R7, R18, R12 ;  /* 0x0000001207077223 */ /* 0x020fc8000000000c */
[----:B------:R-:W-:Y:S01]  /*0d80*/  FFMA R11, R6, R19, R7 ;  /* 0x00000013060b7223 */ /* 0x000fe20000000007 */
[----:B------:R-:W-:Y:S06]  /*0d90*/  BAR.SYNC.DEFER_BLOCKING 0x0 ;  /* 0x0000000000007b1d */ /* 0x000fec0000010000 */
.L_x_0:
[----:B------:R-:W-:-:S04]  /*0da0*/  VIMNMX R7, PT, PT, R3, R5, !PT ;  /* 0x0000000503077248 */ /* 0x000fc80007fe0100 */
[----:B------:R-:W-:-:S13]  /*0db0*/  ISETP.GE.AND P0, PT, R7, R0, PT ;  /* 0x000000000700720c */ /* 0x000fda0003f06270 */
[----:B------:R-:W-:Y:S05]  /*0dc0*/  @P0 EXIT ;  /* 0x000000000000094d */ /* 0x000fea0003800000 */
[----:B------:R-:W0:Y:S01]  /*0dd0*/  LDC.64 R6, c[0x0][0x390] ;  /* 0x0000e400ff067b82 */ /* 0x000e220000000a00 */
[----:B------:R-:W-:-:S04]  /*0de0*/  IMAD R3, R3, R0, R5 ;  /* 0x0000000003037224 */ /* 0x000fc800078e0205 */
[----:B0-----:R-:W-:-:S05]  /*0df0*/  IMAD.WIDE R2, R3, 0x4, R6 ;  /* 0x0000000403027825 */ /* 0x001fca00078e0206 */
[----:B------:R-:W-:Y:S01]  /*0e00*/  STG.E desc[UR8][R2.64], R11 ;  /* 0x0000000b02007986 */ /* 0x000fe2000c101908 */
[----:B------:R-:W-:Y:S05]  /*0e10*/  EXIT ;  /* 0x000000000000794d */ /* 0x000fea0003800000 */
.L_x_3:
[----:B------:R-:W-:-:S00]  /*0e20*/  BRA `(.L_x_3) ;  /* 0xfffffffc00fc7947 */ /* 0x000fc0000383ffff */
[----:B------:R-:W-:-:S00]  /*0e30*/  NOP ;  /* 0x0000000000007918 */ /* 0x000fc00000000000 */
        /* <DEDUP_REMOVED lines=12> */
.L_x_9:


//--------------------- .text._Z12matmul_naivePfS_S_i --------------------------
	.section	.text._Z12matmul_naivePfS_S_i,"ax",@progbits
	.align	128
        .global         _Z12matmul_naivePfS_S_i
        .type           _Z12matmul_naivePfS_S_i,@function
        .size           _Z12matmul_naivePfS_S_i,(.L_x_10 - _Z12matmul_naivePfS_S_i)
        .other          _Z12matmul_naivePfS_S_i,@"STO_CUDA_ENTRY STV_DEFAULT"
_Z12matmul_naivePfS_S_i:
.text._Z12matmul_naivePfS_S_i:
[----:B------:R-:W-:Y:S01]  /*0000*/  LDC R1, c[0x0][0x37c] ;  /* 0x0000df00ff017b82 */ /* 0x000fe20000000800 */
[----:B------:R-:W0:Y:S07]  /*0010*/  S2R R0, SR_TID.Y ;  /* 0x0000000000007919 */ /* 0x000e2e0000002200 */
[----:B------:R-:W0:Y:S01]  /*0020*/  S2UR UR4, SR_CTAID.Y ;  /* 0x00000000000479c3 */ /* 0x000e220000002600 */
[----:B------:R-:W1:Y:S01]  /*0030*/  LDCU UR20, c[0x0][0x398] ;  /* 0x00007300ff1477ac */ /* 0x000e620008000800 */
[----:B------:R-:W2:Y:S06]  /*0040*/  S2R R3, SR_TID.X ;  /* 0x0000000000037919 */ /* 0x000eac0000002100 */
[----:B------:R-:W0:Y:S08]  /*0050*/  LDC R13, c[0x0][0x364] ;  /* 0x0000d900ff0d7b82 */ /* 0x000e300000000800 */
[----:B------:R-:W2:Y:S08]  /*0060*/  S2UR UR5, SR_CTAID.X ;  /* 0x00000000000579c3 */ /* 0x000eb00000002500 */
[----:B------:R-:W2:Y:S01]  /*0070*/  LDC R2, c[0x0][0x360] ;  /* 0x0000d800ff027b82 */ /* 0x000ea20000000800 */
[----:B0-----:R-:W-:-:S02]  /*0080*/  IMAD R13, R13, UR4, R0 ;  /* 0x000000040d0d7c24 */ /* 0x001fc4000f8e0200 */
[----:B--2---:R-:W-:-:S05]  /*0090*/  IMAD R0, R2, UR5, R3 ;  /* 0x0000000502007c24 */ /* 0x004fca000f8e0203 */
[----:B------:R-:W-:-:S04]  /*00a0*/  VIMNMX R2, PT, PT, R13, R0, !PT ;  /* 0x000000000d027248 */ /* 0x000fc80007fe0100 */
[----:B-1----:R-:W-:-:S13]  /*00b0*/  ISETP.GE.AND P0, PT, R2, UR20, PT ;  /* 0x0000001402007c0c */ /* 0x002fda000bf06270 */
[----:B------:R-:W-:Y:S05]  /*00c0*/  @P0 EXIT ;  /* 0x000000000000094d */ /* 0x000fea0003800000 */
[----:B------:R-:W-:Y:S01]  /*00d0*/  UISETP.GE.U32.AND UP0, UPT, UR20, 0x8, UPT ;  /* 0x000000081400788c */ /* 0x000fe2000bf06070 */
[----:B------:R-:W-:Y:S02]  /*00e0*/  HFMA2 R12, -RZ, RZ, 0, 0 ;  /* 0x00000000ff0c7431 */ /* 0x000fe400000001ff */
[----:B------:R-:W-:Y:S01]  /*00f0*/  IMAD R13, R13, UR20, RZ ;  /* 0x000000140d0d7c24 */ /* 0x000fe2000f8e02ff */
[----:B------:R-:W-:Y:S01]  /*0100*/  UMOV UR4, URZ ;  /* 0x000000ff00047c82 */ /* 0x000fe20008000000 */
[----:B------:R-:W0:Y:S04]  /*0110*/  LDCU.64 UR18, c[0x0][0x358] ;  /* 0x00006b00ff1277ac */ /* 0x000e280008000a00 */
[----:B------:R-:W-:Y:S05]  /*0120*/  BRA.U !UP0, `(.L_x_4) ;  /* 0x0000000508047547 */ /* 0x000fea000b800000 */
[----:B------:R-:W1:Y:S01]  /*0130*/  LDCU.128 UR24, c[0x0][0x380] ;  /* 0x00007000ff1877ac */ /* 0x000e620008000c00 */
[----:B------:R-:W-:Y:S02]  /*0140*/  MOV R12, RZ ;  /* 0x000000ff000c7202 */ /* 0x000fe40000000f00 */
[----:B------:R-:W-:Y:S01]  /*0150*/  MOV R14, R0 ;  /* 0x00000000000e7202 */ /* 0x000fe20000000f00 */
[----:B------:R-:W-:-:S04]  /*0160*/  ULOP3.LUT UR4, UR20, 0x7ffffff8, URZ, 0xc0, !UPT ;  /* 0x7ffffff814047892 */ /* 0x000fc8000f8ec0ff */
[----:B------:R-:W-:Y:S01]  /*0170*/  UIADD3 UR5, UPT, UPT, -UR4, URZ, URZ ;  /* 0x000000ff04057290 */ /* 0x000fe2000fffe1ff */
[----:B-1----:R-:W-:Y:S01]  /*0180*/  MOV R2, UR24 ;  /* 0x0000001800027c02 */ /* 0x002fe20008000f00 */
[----:B------:R-:W-:Y:S01]  /*0190*/  UIMAD.WIDE UR6, UR20, 0x8, UR26 ;  /* 0x00000008140678a5 */ /* 0x000fe2000f8e021a */
[----:B------:R-:W-:Y:S01]  /*01a0*/  MOV R3, UR25 ;  /* 0x0000001900037c02 */ /* 0x000fe20008000f00 */
[----:B------:R-:W-:Y:S02]  /*01b0*/  UIMAD.WIDE UR8, UR20, 0xc, UR26 ;  /* 0x0000000c140878a5 */ /* 0x000fe4000f8e021a */
[----:B------:R-:W-:Y:S01]  /*01c0*/  UIMAD.WIDE UR10, UR20, 0x10, UR26 ;  /* 0x00000010140a78a5 */ /* 0x000fe2000f8e021a */
[----:B------:R-:W-:Y:S01]  /*01d0*/  IMAD.WIDE.U32 R2, R13, 0x4, R2 ;  /* 0x000000040d027825 */ /* 0x000fe200078e0002 */
[----:B------:R-:W-:Y:S02]  /*01e0*/  UIMAD.WIDE UR12, UR20, 0x14, UR26 ;  /* 0x00000014140c78a5 */ /* 0x000fe4000f8e021a */
[----:B------:R-:W-:Y:S01]  /*01f0*/  UIMAD.WIDE UR14, UR20, 0x18, UR26 ;  /* 0x00000018140e78a5 */ /* 0x000fe2000f8e021a */
[----:B------:R-:W-:Y:S01]  /*0200*/  IADD3 R2, P0, PT, R2, 0x10, RZ ;  /* 0x0000001002027810 */ /* 0x000fe20007f1e0ff */
[----:B------:R-:W-:-:S03]  /*0210*/  UIMAD.WIDE UR16, UR20, 0x1c, UR26 ;  /* 0x0000001c141078a5 */ /* 0x000fc6000f8e021a */
[----:B------:R-:W-:-:S09]  /*0220*/  IADD3.X R3, PT, PT, RZ, R3, RZ, P0, !PT ;  /* 0x00000003ff037210 */ /* 0x000fd200007fe4ff */
.L_x_5:
[----:B------:R-:W-:Y:S01]  /*0230*/  UIMAD.WIDE UR22, UR20, 0x4, UR26 ;  /* 0x00000004141678a5 */ /* 0x000fe2000f8e021a */
[----:B------:R-:W-:Y:S02]  /*0240*/  IMAD.MOV.U32 R23, RZ, RZ, 0x4 ;  /* 0x00000004ff177424 */ /* 0x000fe400078e00ff */
[----:B------:R-:W-:Y:S01]  /*0250*/  HFMA2 R11, -RZ, RZ, 0, 2.384185791015625e-07 ;  /* 0x00000004ff0b7431 */ /* 0x000fe200000001ff */
[----:B------:R-:W-:Y:S01]  /*0260*/  MOV R25, 0x4 ;  /* 0x0000000400197802 */ /* 0x000fe20000000f00 */
[----:B0-----:R-:W2:Y:S01]  /*0270*/  LDG.E R21, desc[UR18][R2.64+-0x10] ;  /* 0xfffff01202157981 */ /* 0x001ea2000c1e1900 */
[C---:B------:R-:W-:Y:S01]  /*0280*/  IMAD.WIDE R22, R14.reuse, R23, UR26 ;  /* 0x0000001a0e167e25 */ /* 0x040fe2000f8e0217 */
[----:B------:R-:W-:Y:S02]  /*0290*/  MOV R8, UR22 ;  /* 0x0000001600087c02 */ /* 0x000fe40008000f00 */
[----:B------:R-:W-:Y:S01]  /*02a0*/  MOV R9, UR23 ;  /* 0x0000001700097c02 */ /* 0x000fe20008000f00 */
[----:B------:R-:W3:Y:S02]  /*02b0*/  LDG.E R19, desc[UR18][R2.64+-0xc] ;  /* 0xfffff41202137981 */ /* 0x000ee4000c1e1900 */
[----:B------:R-:W-:-:S02]  /*02c0*/  IMAD.WIDE R8, R14, 0x4, R8 ;  /* 0x000000040e087825 */ /* 0x000fc400078e0208 */
[----:B------:R-:W2:Y:S01]  /*02d0*/  LDG.E R22, desc[UR18][R22.64] ;  /* 0x0000001216167981 */ /* 0x000ea2000c1e1900 */
[----:B------:R-:W-:Y:S01]  /*02e0*/  MOV R5, 0x4 ;  /* 0x0000000400057802 */ /* 0x000fe20000000f00 */
[C---:B------:R-:W-:Y:S02]  /*02f0*/  IMAD.WIDE R24, R14.reuse, R25, UR6 ;  /* 0x000000060e187e25 */ /* 0x040fe4000f8e0219 */
[----:B------:R0:W3:Y:S02]  /*0300*/  LDG.E R20, desc[UR18][R8.64] ;  /* 0x0000001208147981 */ /* 0x0000e4000c1e1900 */
[----:B------:R-:W-:Y:S02]  /*0310*/  IMAD.WIDE R10, R14, R11, UR8 ;  /* 0x000000080e0a7e25 */ /* 0x000fe4000f8e020b */
[----:B------:R-:W4:Y:S04]  /*0320*/  LDG.E R18, desc[UR18][R24.64] ;  /* 0x0000001218127981 */ /* 0x000f28000c1e1900 */
[----:B------:R-:W4:Y:S01]  /*0330*/  LDG.E R17, desc[UR18][R2.64+-0x8] ;  /* 0xfffff81202117981 */ /* 0x000f22000c1e1900 */
[----:B0-----:R-:W-:-:S02]  /*0340*/  HFMA2 R9, -RZ, RZ, 0, 2.384185791015625e-07 ;  /* 0x00000004ff097431 */ /* 0x001fc400000001ff */
[----:B------:R-:W-:Y:S01]  /*0350*/  IMAD.MOV.U32 R7, RZ, RZ, 0x4 ;  /* 0x00000004ff077424 */ /* 0x000fe200078e00ff */
[----:B------:R0:W5:Y:S01]  /*0360*/  LDG.E R16, desc[UR18][R10.64] ;  /* 0x000000120a107981 */ /* 0x000162000c1e1900 */
[----:B------:R-:W-:-:S03]  /*0370*/  IMAD.WIDE R4, R14, R5, UR10 ;  /* 0x0000000a0e047e25 */ /* 0x000fc6000f8e0205 */
[----:B------:R-:W5:Y:S01]  /*0380*/  LDG.E R15, desc[UR18][R2.64+-0x4] ;  /* 0xfffffc12020f7981 */ /* 0x000f62000c1e1900 */
[C---:B------:R-:W-:Y:S01]  /*0390*/  IMAD.WIDE R6, R14.reuse, R7, UR12 ;  /* 0x0000000c0e067e25 */ /* 0x040fe2000f8e0207 */
[----:B------:R-:W-:Y:S02]  /*03a0*/  MOV R27, 0x4 ;  /* 0x00000004001b7802 */ /* 0x000fe40000000f00 */
[----:B------:R1:W5:Y:S01]  /*03b0*/  LDG.E R4, desc[UR18][R4.64] ;  /* 0x0000001204047981 */ /* 0x000362000c1e1900 */
[----:B------:R-:W-:-:S03]  /*03c0*/  IMAD.WIDE R8, R14, R9, UR14 ;  /* 0x0000000e0e087e25 */ /* 0x000fc6000f8e0209 */
[----:B------:R-:W5:Y:S01]  /*03d0*/  LDG.E R23, desc[UR18][R2.64] ;  /* 0x0000001202177981 */ /* 0x000f62000c1e1900 */
[----:B0-----:R-:W-:-:S03]  /*03e0*/  IMAD.WIDE R10, R14, R27, UR16 ;  /* 0x000000100e0a7e25 */ /* 0x001fc6000f8e021b */
[----:B------:R-:W5:Y:S04]  /*03f0*/  LDG.E R7, desc[UR18][R6.64] ;  /* 0x0000001206077981 */ /* 0x000f68000c1e1900 */
[----:B------:R-:W5:Y:S04]  /*0400*/  LDG.E R24, desc[UR18][R2.64+0x4] ;  /* 0x0000041202187981 */ /* 0x000f68000c1e1900 */
[----:B------:R-:W5:Y:S04]  /*0410*/  LDG.E R8, desc[UR18][R8.64] ;  /* 0x0000001208087981 */ /* 0x000f68000c1e1900 */
[----:B------:R-:W5:Y:S04]  /*0420*/  LDG.E R25, desc[UR18][R2.64+0x8] ;  /* 0x0000081202197981 */ /* 0x000f68000c1e1900 */
[----:B------:R-:W5:Y:S04]  /*0430*/  LDG.E R10, desc[UR18][R10.64] ;  /* 0x000000120a0a7981 */ /* 0x000f68000c1e1900 */
[----:B------:R0:W5:Y:S01]  /*0440*/  LDG.E R27, desc[UR18][R2.64+0xc] ;  /* 0x00000c12021b7981 */ /* 0x000162000c1e1900 */
[----:B------:R-:W-:-:S04]  /*0450*/  UIADD3 UR5, UPT, UPT, UR5, 0x8, URZ ;  /* 0x0000000805057890 */ /* 0x000fc8000fffe0ff */
[----:B------:R-:W-:Y:S01]  /*0460*/  UISETP.NE.AND UP0, UPT, UR5, URZ, UPT ;  /* 0x000000ff0500728c */ /* 0x000fe2000bf05270 */
[----:B-1----:R-:W-:Y:S02]  /*0470*/  MOV R5, UR20 ;  /* 0x0000001400057c02 */ /* 0x002fe40008000f00 */
[----:B0-----:R-:W-:Y:S02]  /*0480*/  IADD3 R2, P0, PT, R2, 0x20, RZ ;  /* 0x0000002002027810 */ /* 0x001fe40007f1e0ff */
[----:B------:R-:W-:Y:S02]  /*0490*/  LEA R14, R5, R14, 0x3 ;  /* 0x0000000e050e7211 */ /* 0x000fe400078e18ff */
[----:B------:R-:W-:Y:S01]  /*04a0*/  IADD3.X R3, PT, PT, RZ, R3, RZ, P0, !PT ;  /* 0x00000003ff037210 */ /* 0x000fe200007fe4ff */
[----:B--2---:R-:W-:-:S04]  /*04b0*/  FFMA R22, R21, R22, R12 ;  /* 0x0000001615167223 */ /* 0x004fc8000000000c */
[----:B---3--:R-:W-:-:S04]  /*04c0*/  FFMA R20, R19, R20, R22 ;  /* 0x0000001413147223 */ /* 0x008fc80000000016 */
[----:B----4-:R-:W-:-:S04]  /*04d0*/  FFMA R18, R17, R18, R20 ;  /* 0x0000001211127223 */ /* 0x010fc80000000014 */
[----:B-----5:R-:W-:-:S04]  /*04e0*/  FFMA R16, R15, R16, R18 ;  /* 0x000000100f107223 */ /* 0x020fc80000000012 */
[----:B------:R-:W-:-:S04]  /*04f0*/  FFMA R23, R23, R4, R16 ;  /* 0x0000000417177223 */ /* 0x000fc80000000010 */
[----:B------:R-:W-:-:S04]  /*0500*/  FFMA R24, R24, R7, R23 ;  /* 0x0000000718187223 */ /* 0x000fc80000000017 */
[----:B------:R-:W-:-:S04]  /*0510*/  FFMA R8, R25, R8, R24 ;  /* 0x0000000819087223 */ /* 0x000fc80000000018 */
[----:B------:R-:W-:Y:S01]  /*0520*/  FFMA R12, R27, R10, R8 ;  /* 0x0000000a1b0c7223 */ /* 0x000fe20000000008 */
[----:B------:R-:W-:Y:S06]  /*0530*/  BRA.U UP0, `(.L_x_5) ;  /* 0xfffffffd003c7547 */ /* 0x000fec000b83ffff */
.L_x_4:
[----:B------:R-:W-:-:S04]  /*0540*/  ULOP3.LUT UR6, UR20, 0x7, URZ, 0xc0, !UPT ;  /* 0x0000000714067892 */ /* 0x000fc8000f8ec0ff */
[----:B------:R-:W-:-:S09]  /*0550*/  UISETP.NE.AND UP0, UPT, UR6, URZ, UPT ;  /* 0x000000ff0600728c */ /* 0x000fd2000bf05270 */
[----:B------:R-:W-:Y:S05]  /*0560*/  BRA.U !UP0, `(.L_x_6) ;  /* 0x0000000508387547 */ /* 0x000fea000b800000 */
[----:B------:R-:W-:Y:S02]  /*0570*/  UISETP.GE.U32.AND UP0, UPT, UR6, 0x4, UPT ;  /* 0x000000040600788c */ /* 0x000fe4000bf06070 */
[----:B------:R-:W-:-:S04]  /*0580*/  ULOP3.LUT UR5, UR20, 0x3, URZ, 0xc0, !UPT ;  /* 0x0000000314057892 */ /* 0x000fc8000f8ec0ff */
[----:B------:R-:W-:-:S03]  /*0590*/  UISETP.NE.AND UP1, UPT, UR5, URZ, UPT ;  /* 0x000000ff0500728c */ /* 0x000fc6000bf25270 */
[----:B------:R-:W-:Y:S08]  /*05a0*/  BRA.U !UP0, `(.L_x_7) ;  /* 0x00000001087c7547 */ /* 0x000ff0000b800000 */
[----:B------:R-:W1:Y:S01]  /*05b0*/  LDC.64 R6, c[0x0][0x388] ;  /* 0x0000e200ff067b82 */ /* 0x000e620000000a00 */
[----:B------:R-:W2:Y:S01]  /*05c0*/  LDCU.64 UR6, c[0x0][0x380] ;  /* 0x00007000ff0677ac */ /* 0x000ea20008000a00 */
[----:B------:R-:W-:Y:S01]  /*05d0*/  IMAD.U32 R9, RZ, RZ, UR4 ;  /* 0x00000004ff097e24 */ /* 0x000fe2000f8e00ff */
[C---:B------:R-:W-:Y:S02]  /*05e0*/  IADD3 R3, PT, PT, R13.reuse, UR4, RZ ;  /* 0x000000040d037c10 */ /* 0x040fe4000fffe0ff */
[----:B------:R-:W-:Y:S01]  /*05f0*/  IADD3 R10, P0, PT, R13, UR4, RZ ;  /* 0x000000040d0a7c10 */ /* 0x000fe2000ff1e0ff */
[----:B------:R-:W-:Y:S01]  /*0600*/  IMAD R9, R9, UR20, R0 ;  /* 0x0000001409097c24 */ /* 0x000fe2000f8e0200 */
[----:B------:R-:W-:Y:S01]  /*0610*/  MOV R11, UR20 ;  /* 0x00000014000b7c02 */ /* 0x000fe20008000f00 */
[----:B------:R-:W3:Y:S01]  /*0620*/  LDC.64 R4, c[0x0][0x380] ;  /* 0x0000e000ff047b82 */ /* 0x000ee20000000a00 */
[----:B------:R-:W-:Y:S01]  /*0630*/  MOV R15, UR20 ;  /* 0x00000014000f7c02 */ /* 0x000fe20008000f00 */
[----:B-1----:R-:W-:Y:S01]  /*0640*/  IMAD.WIDE R6, R9, 0x4, R6 ;  /* 0x0000000409067825 */ /* 0x002fe200078e0206 */
[----:B------:R-:W-:-:S05]  /*0650*/  MOV R9, UR20 ;  /* 0x0000001400097c02 */ /* 0x000fca0008000f00 */
[----:B------:R-:W-:Y:S02]  /*0660*/  IMAD.WIDE R8, R9, 0x4, R6 ;  /* 0x0000000409087825 */ /* 0x000fe400078e0206 */
[----:B0-----:R-:W4:Y:S02]  /*0670*/  LDG.E R6, desc[UR18][R6.64] ;  /* 0x0000001206067981 */ /* 0x001f24000c1e1900 */
[----:B---3--:R-:W-:Y:S01]  /*0680*/  IMAD.WIDE.U32 R4, R3, 0x4, R4 ;  /* 0x0000000403047825 */ /* 0x008fe200078e0004 */
[----:B------:R-:W-:Y:S01]  /*0690*/  IADD3.X R3, PT, PT, RZ, RZ, RZ, P0, !PT ;  /* 0x000000ffff037210 */ /* 0x000fe200007fe4ff */
[----:B------:R-:W3:Y:S01]  /*06a0*/  LDG.E R17, desc[UR18][R8.64] ;  /* 0x0000001208117981 */ /* 0x000ee2000c1e1900 */
[----:B--2---:R-:W-:-:S03]  /*06b0*/  LEA R2, P0, R10, UR6, 0x2 ;  /* 0x000000060a027c11 */ /* 0x004fc6000f8010ff */
[----:B------:R-:W4:Y:S01]  /*06c0*/  LDG.E R5, desc[UR18][R4.64] ;  /* 0x0000001204057981 */ /* 0x000f22000c1e1900 */
[----:B------:R-:W-:Y:S01]  /*06d0*/  LEA.HI.X R3, R10, UR7, R3, 0x2, P0 ;  /* 0x000000070a037c11 */ /* 0x000fe200080f1403 */
[----:B------:R-:W-:-:S04]  /*06e0*/  IMAD.WIDE R10, R11, 0x4, R8 ;  /* 0x000000040b0a7825 */ /* 0x000fc800078e0208 */
[----:B------:R-:W3:Y:S01]  /*06f0*/  LDG.E R16, desc[UR18][R2.64+0x4] ;  /* 0x0000041202107981 */ /* 0x000ee2000c1e1900 */
[----:B------:R-:W-:-:S03]  /*0700*/  IMAD.WIDE R14, R15, 0x4, R10 ;  /* 0x000000040f0e7825 */ /* 0x000fc600078e020a */
[----:B------:R-:W2:Y:S04]  /*0710*/  LDG.E R19, desc[UR18][R10.64] ;  /* 0x000000120a137981 */ /* 0x000ea8000c1e1900 */
[----:B------:R-:W2:Y:S04]  /*0720*/  LDG.E R18, desc[UR18][R2.64+0x8] ;  /* 0x0000081202127981 */ /* 0x000ea8000c1e1900 */
[----:B------:R-:W5:Y:S04]  /*0730*/  LDG.E R20, desc[UR18][R2.64+0xc] ;  /* 0x00000c1202147981 */ /* 0x000f68000c1e1900 */
[----:B------:R-:W5:Y:S01]  /*0740*/  LDG.E R14, desc[UR18][R14.64] ;  /* 0x000000120e0e7981 */ /* 0x000f62000c1e1900 */
[----:B------:R-:W-:Y:S01]  /*0750*/  UIADD3 UR4, UPT, UPT, UR4, 0x4, URZ ;  /* 0x0000000404047890 */ /* 0x000fe2000fffe0ff */
[----:B----4-:R-:W-:-:S04]  /*0760*/  FFMA R5, R5, R6, R12 ;  /* 0x0000000605057223 */ /* 0x010fc8000000000c */
[----:B---3--:R-:W-:-:S04]  /*0770*/  FFMA R5, R16, R17, R5 ;  /* 0x0000001110057223 */ /* 0x008fc80000000005 */
[----:B--2---:R-:W-:-:S04]  /*0780*/  FFMA R5, R18, R19, R5 ;  /* 0x0000001312057223 */ /* 0x004fc80000000005 */
[----:B-----5:R-:W-:-:S07]  /*0790*/  FFMA R12, R20, R14, R5 ;  /* 0x0000000e140c7223 */ /* 0x020fce0000000005 */
.L_x_7:
[----:B------:R-:W-:Y:S05]  /*07a0*/  BRA.U !UP1, `(.L_x_6) ;  /* 0x0000000109a87547 */ /* 0x000fea000b800000 */
[----:B------:R-:W-:Y:S01]  /*07b0*/  UISETP.NE.AND UP0, UPT, UR5, 0x1, UPT ;  /* 0x000000010500788c */ /* 0x000fe2000bf05270 */
[----:B------:R-:W-:Y:S01]  /*07c0*/  MOV R7, UR4 ;  /* 0x0000000400077c02 */ /* 0x000fe20008000f00 */
[----:B------:R-:W-:Y:S02]  /*07d0*/  ULOP3.LUT UR5, UR20, 0x1, URZ, 0xc0, !UPT ;  /* 0x0000000114057892 */ /* 0x000fe4000f8ec0ff */
[----:B------:R-:W-:Y:S02]  /*07e0*/  MOV R15, UR20 ;  /* 0x00000014000f7c02 */ /* 0x000fe40008000f00 */
[----:B------:R-:W-:Y:S01]  /*07f0*/  UISETP.NE.U32.AND UP1, UPT, UR5, 0x1, UPT ;  /* 0x000000010500788c */ /* 0x000fe2000bf25070 */
[----:B------:R-:W-:-:S04]  /*0800*/  PLOP3.LUT P1, PT, PT, PT, UP0, 0x80, 0x8 ;  /* 0x000000000008781c */ /* 0x000fc80003f2f008 */
[----:B------:R-:W1:Y:S01]  /*0810*/  @UP0 LDCU.128 UR8, c[0x0][0x380] ;  /* 0x00007000ff0807ac */ /* 0x000e620008000c00 */
[----:B------:R-:W-:Y:S01]  /*0820*/  PLOP3.LUT P0, PT, PT, PT, UP1, 0x80, 0x8 ;  /* 0x000000000008781c */ /* 0x000fe20003f0f018 */
[----:B------:R-:W2:Y:S04]  /*0830*/  @UP0 LDCU.64 UR6, c[0x0][0x380] ;  /* 0x00007000ff0607ac */ /* 0x000ea80008000a00 */
[----:B------:R-:W3:Y:S03]  /*0840*/  @!UP1 LDCU.128 UR12, c[0x0][0x380] ;  /* 0x00007000ff0c97ac */ /* 0x000ee60008000c00 */
[C---:B------:R-:W-:Y:S02]  /*0850*/  @P1 IADD3 R3, PT, PT, R13.reuse, UR4, RZ ;  /* 0x000000040d031c10 */ /* 0x040fe4000fffe0ff */
[----:B------:R-:W-:Y:S01]  /*0860*/  @P1 IADD3 R6, P2, PT, R13, UR4, RZ ;  /* 0x000000040d061c10 */ /* 0x000fe2000ff5e0ff */
[----:B------:R-:W-:Y:S01]  /*0870*/  @UP0 UIADD3 UR4, UPT, UPT, UR4, 0x2, URZ ;  /* 0x0000000204040890 */ /* 0x000fe2000fffe0ff */
[----:B-1----:R-:W-:Y:S01]  /*0880*/  MOV R11, UR9 ;  /* 0x00000009000b7c02 */ /* 0x002fe20008000f00 */
[----:B------:R-:W-:Y:S01]  /*0890*/  IMAD.U32 R10, RZ, RZ, UR8 ;  /* 0x00000008ff0a7e24 */ /* 0x000fe2000f8e00ff */
[----:B------:R-:W-:-:S02]  /*08a0*/  MOV R4, UR10 ;  /* 0x0000000a00047c02 */ /* 0x000fc40008000f00 */
[----:B------:R-:W-:Y:S01]  /*08b0*/  MOV R5, UR11 ;  /* 0x0000000b00057c02 */ /* 0x000fe20008000f00 */
[----:B------:R-:W-:-:S04]  /*08c0*/  @P1 IMAD.WIDE.U32 R10, R3, 0x4, R10 ;  /* 0x00000004030a1825 */ /* 0x000fc800078e000a */
[----:B------:R-:W-:Y:S01]  /*08d0*/  @P1 IMAD R3, R7, UR20, R0 ;  /* 0x0000001407031c24 */ /* 0x000fe2000f8e0200 */
[----:B------:R-:W-:Y:S01]  /*08e0*/  @P1 IADD3.X R7, PT, PT, RZ, RZ, RZ, P2, !PT ;  /* 0x000000ffff071210 */ /* 0x000fe200017fe4ff */
[----:B------:R-:W-:Y:S01]  /*08f0*/  IMAD.U32 R19, RZ, RZ, UR4 ;  /* 0x00000004ff137e24 */ /* 0x000fe2000f8e00ff */
[C---:B--2---:R-:W-:Y:S01]  /*0900*/  @P1 LEA R2, P2, R6.reuse, UR6, 0x2 ;  /* 0x0000000606021c11 */ /* 0x044fe2000f8410ff */
[----:B------:R-:W-:Y:S01]  /*0910*/  @P1 IMAD.WIDE R4, R3, 0x4, R4 ;  /* 0x0000000403041825 */ /* 0x000fe200078e0204 */
[----:B------:R-:W-:Y:S01]  /*0920*/  @!P0 IADD3 R17, PT, PT, R13, UR4, RZ ;  /* 0x000000040d118c10 */ /* 0x000fe2000fffe0ff */
[----:B0-----:R-:W2:Y:S01]  /*0930*/  @P1 LDG.E R11, desc[UR18][R10.64] ;  /* 0x000000120a0b1981 */ /* 0x001ea2000c1e1900 */
[----:B------:R-:W-:Y:S01]  /*0940*/  @P1 LEA.HI.X R3, R6, UR7, R7, 0x2, P2 ;  /* 0x0000000706031c11 */ /* 0x000fe200090f1407 */
[----:B------:R-:W-:Y:S01]  /*0950*/  @!P0 IMAD R19, R19, UR20, R0 ;  /* 0x0000001413138c24 */ /* 0x000fe2000f8e0200 */
[----:B---3--:R-:W-:Y:S01]  /*0960*/  MOV R6, UR12 ;  /* 0x0000000c00067c02 */ /* 0x008fe20008000f00 */
[----:B------:R-:W-:Y:S01]  /*0970*/  @P1 IMAD.WIDE R14, R15, 0x4, R4 ;  /* 0x000000040f0e1825 */ /* 0x000fe200078e0204 */
[----:B------:R-:W-:Y:S01]  /*0980*/  MOV R7, UR13 ;  /* 0x0000000d00077c02 */ /* 0x000fe20008000f00 */
[----:B------:R-:W2:Y:S01]  /*0990*/  @P1 LDG.E R4, desc[UR18][R4.64] ;  /* 0x0000001204041981 */ /* 0x000ea2000c1e1900 */
[----:B------:R-:W-:-:S02]  /*09a0*/  MOV R8, UR14 ;  /* 0x0000000e00087c02 */ /* 0x000fc40008000f00 */
[----:B------:R-:W-:Y:S01]  /*09b0*/  MOV R9, UR15 ;  /* 0x0000000f00097c02 */ /* 0x000fe20008000f00 */
[----:B------:R-:W-:Y:S01]  /*09c0*/  @!P0 IMAD.WIDE.U32 R6, R17, 0x4, R6 ;  /* 0x0000000411068825 */ /* 0x000fe200078e0006 */
[----:B------:R-:W3:Y:S03]  /*09d0*/  @P1 LDG.E R14, desc[UR18][R14.64] ;  /* 0x000000120e0e1981 */ /* 0x000ee6000c1e1900 */
[----:B------:R-:W-:Y:S01]  /*09e0*/  @!P0 IMAD.WIDE R8, R19, 0x4, R8 ;  /* 0x0000000413088825 */ /* 0x000fe200078e0208 */
[----:B------:R-:W3:Y:S04]  /*09f0*/  @P1 LDG.E R2, desc[UR18][R2.64+0x4] ;  /* 0x0000041202021981 */ /* 0x000ee8000c1e1900 */
[----:B------:R-:W4:Y:S04]  /*0a00*/  @!P0 LDG.E R7, desc[UR18][R6.64] ;  /* 0x0000001206078981 */ /* 0x000f28000c1e1900 */
[----:B------:R-:W4:Y:S01]  /*0a10*/  @!P0 LDG.E R8, desc[UR18][R8.64] ;  /* 0x0000001208088981 */ /* 0x000f22000c1e1900 */
[----:B--2---:R-:W-:-:S04]  /*0a20*/  @P1 FFMA R11, R11, R4, R12 ;  /* 0x000000040b0b1223 */ /* 0x004fc8000000000c */
[----:B---3--:R-:W-:-:S04]  /*0a30*/  @P1 FFMA R12, R2, R14, R11 ;  /* 0x0000000e020c1223 */ /* 0x008fc8000000000b */
[----:B----4-:R-:W-:-:S07]  /*0a40*/  @!P0 FFMA R12, R7, R8, R12 ;  /* 0x00000008070c8223 */ /* 0x010fce000000000c */
.L_x_6:
[----:B------:R-:W1:Y:S01]  /*0a50*/  LDC.64 R2, c[0x0][0x390] ;  /* 0x0000e400ff027b82 */ /* 0x000e620000000a00 */
[----:B------:R-:W-:-:S05]  /*0a60*/  IADD3 R13, PT, PT, R0, R13, RZ ;  /* 0x0000000d000d7210 */ /* 0x000fca0007ffe0ff */
[----:B-1----:R-:W-:-:S05]  /*0a70*/  IMAD.WIDE R2, R13, 0x4, R2 ;  /* 0x000000040d027825 */ /* 0x002fca00078e0202 */
[----:B0-----:R-:W-:Y:S01]  /*0a80*/  STG.E desc[UR18][R2.64], R12 ;  /* 0x0000000c02007986 */ /* 0x001fe2000c101912 */
[----:B------:R-:W-:Y:S05]  /*0a90*/  EXIT ;  /* 0x000000000000794d */ /* 0x000fea0003800000 */
.L_x_8:
        /* <DEDUP_REMOVED lines=14> */
.L_x_10:


//--------------------- .nv.shared._Z13matmul_sharedPfS_S_i --------------------------
	.section	.nv.shared._Z13matmul_sharedPfS_S_i,"aw",@nobits
	.sectionflags	@""
	.align	4
.nv.shared._Z13matmul_sharedPfS_S_i:
	.zero		3072


//--------------------- .nv.shared.reserved.0     --------------------------
	.section	.nv.shared.reserved.0,"aw",@nobits
	.weak		__nv_reservedSMEM_offset_0_alias
	.size		__nv_reservedSMEM_offset_0_alias, 0, 64
	.other		__nv_reservedSMEM_offset_0_alias,@"STO_CUDA_RESERVED_SHARED STV_DEFAULT"
__nv_reservedSMEM_offset_0_alias:
	.zero		0
	.zero		64


//--------------------- .nv.constant0._Z13matmul_sharedPfS_S_i --------------------------
	.section	.nv.constant0._Z13matmul_sharedPfS_S_i,"a",@progbits
	.sectionflags	@""
	.align	4
.nv.constant0._Z13matmul_sharedPfS_S_i:
	.zero		924


//--------------------- .nv.constant0._Z12matmul_naivePfS_S_i --------------------------
	.section	.nv.constant0._Z12matmul_naivePfS_S_i,"a",@progbits
	.sectionflags	@""
	.align	4
.nv.constant0._Z12matmul_naivePfS_S_i:
	.zero		924


//--------------------- SYMBOLS --------------------------

	.type		.nv.reservedSmem.offset0,@object
	.size		.nv.reservedSmem.offset0,0x4
	.type		.nv.reservedSmem.cap,@object
	.size		.nv.reservedSmem.cap,0x4
